//
// Generated by NVIDIA NVVM Compiler
//
// Compiler Build ID: CL-36424714
// Cuda compilation tools, release 13.0, V13.0.88
// Based on NVVM 20.0.0
//

.version 9.0
.target sm_100
.address_size 64

	// .globl	_Z18cumEnergyMapKernelPiiiS_
.const .align 4 .b8 dc_filter[36];
.extern .shared .align 16 .b8 s_inPixels[];

.visible .entry _Z18cumEnergyMapKernelPiiiS_(
	.param .u64 .ptr .align 1 _Z18cumEnergyMapKernelPiiiS__param_0,
	.param .u32 _Z18cumEnergyMapKernelPiiiS__param_1,
	.param .u32 _Z18cumEnergyMapKernelPiiiS__param_2,
	.param .u64 .ptr .align 1 _Z18cumEnergyMapKernelPiiiS__param_3
)
{
	.reg .pred 	%p<9>;
	.reg .b32 	%r<105>;
	.reg .b64 	%rd<75>;

	ld.param.u64 	%rd4, [_Z18cumEnergyMapKernelPiiiS__param_0];
	ld.param.u32 	%r27, [_Z18cumEnergyMapKernelPiiiS__param_1];
	ld.param.u32 	%r28, [_Z18cumEnergyMapKernelPiiiS__param_2];
	ld.param.u64 	%rd5, [_Z18cumEnergyMapKernelPiiiS__param_3];
	cvta.to.global.u64 	%rd1, %rd5;
	mov.u32 	%r29, %ctaid.x;
	mov.u32 	%r30, %ntid.x;
	mov.u32 	%r31, %tid.x;
	mad.lo.s32 	%r1, %r29, %r30, %r31;
	setp.ge.s32 	%p1, %r1, %r27;
	@%p1 bra 	$L__BB0_11;
	cvta.to.global.u64 	%rd6, %rd4;
	mul.wide.s32 	%rd7, %r1, 4;
	add.s64 	%rd2, %rd6, %rd7;
	ld.global.u32 	%r32, [%rd2];
	add.s64 	%rd3, %rd1, %rd7;
	st.global.u32 	[%rd3], %r32;
	setp.lt.s32 	%p2, %r28, 2;
	@%p2 bra 	$L__BB0_11;
	max.s32 	%r2, %r1, 1;
	add.s32 	%r34, %r1, 1;
	add.s32 	%r35, %r27, -1;
	min.s32 	%r3, %r34, %r35;
	add.s32 	%r4, %r28, -1;
	add.s32 	%r36, %r28, -2;
	setp.lt.u32 	%p3, %r36, 3;
	mov.b32 	%r104, 1;
	@%p3 bra 	$L__BB0_6;
	and.b32  	%r38, %r4, -4;
	neg.s32 	%r102, %r38;
	mul.lo.s32 	%r100, %r27, 3;
	shl.b32 	%r97, %r27, 1;
	mov.b32 	%r96, 0;
	cvt.u64.u32 	%rd11, %r2;
	mul.wide.s32 	%rd20, %r27, 4;
	mov.u32 	%r98, %r3;
	mov.u32 	%r99, %r27;
	mov.u32 	%r101, %r96;
$L__BB0_4:
	.pragma "nounroll";
	cvt.s64.s32 	%rd8, %r96;
	mul.wide.s32 	%rd9, %r96, 4;
	add.s64 	%rd10, %rd3, %rd9;
	ld.global.u32 	%r39, [%rd10];
	add.s64 	%rd12, %rd11, %rd8;
	shl.b64 	%rd13, %rd12, 2;
	add.s64 	%rd14, %rd1, %rd13;
	ld.global.u32 	%r40, [%rd14+-4];
	mul.wide.s32 	%rd15, %r98, 4;
	add.s64 	%rd16, %rd1, %rd15;
	ld.global.u32 	%r41, [%rd16];
	cvt.s64.s32 	%rd17, %r99;
	mul.wide.s32 	%rd18, %r99, 4;
	add.s64 	%rd19, %rd2, %rd18;
	ld.global.u32 	%r42, [%rd19];
	min.s32 	%r43, %r41, %r39;
	min.s32 	%r44, %r40, %r43;
	add.s32 	%r45, %r44, %r42;
	add.s64 	%rd21, %rd10, %rd20;
	st.global.u32 	[%rd21], %r45;
	bar.sync 	0;
	ld.global.u32 	%r46, [%rd21];
	add.s64 	%rd22, %rd11, %rd17;
	shl.b64 	%rd23, %rd22, 2;
	add.s64 	%rd24, %rd1, %rd23;
	ld.global.u32 	%r47, [%rd24+-4];
	add.s64 	%rd25, %rd16, %rd20;
	ld.global.u32 	%r48, [%rd25];
	add.s64 	%rd26, %rd19, %rd20;
	ld.global.u32 	%r49, [%rd26];
	min.s32 	%r50, %r48, %r46;
	min.s32 	%r51, %r47, %r50;
	add.s32 	%r52, %r51, %r49;
	add.s64 	%rd27, %rd21, %rd20;
	st.global.u32 	[%rd27], %r52;
	bar.sync 	0;
	ld.global.u32 	%r53, [%rd27];
	cvt.s64.s32 	%rd28, %r97;
	add.s64 	%rd29, %rd11, %rd28;
	shl.b64 	%rd30, %rd29, 2;
	add.s64 	%rd31, %rd1, %rd30;
	ld.global.u32 	%r54, [%rd31+-4];
	add.s64 	%rd32, %rd25, %rd20;
	ld.global.u32 	%r55, [%rd32];
	add.s64 	%rd33, %rd26, %rd20;
	ld.global.u32 	%r56, [%rd33];
	min.s32 	%r57, %r55, %r53;
	min.s32 	%r58, %r54, %r57;
	add.s32 	%r59, %r58, %r56;
	add.s64 	%rd34, %rd27, %rd20;
	st.global.u32 	[%rd34], %r59;
	bar.sync 	0;
	ld.global.u32 	%r60, [%rd34];
	cvt.s64.s32 	%rd35, %r100;
	add.s64 	%rd36, %rd11, %rd35;
	shl.b64 	%rd37, %rd36, 2;
	add.s64 	%rd38, %rd1, %rd37;
	ld.global.u32 	%r61, [%rd38+-4];
	add.s64 	%rd39, %rd32, %rd20;
	ld.global.u32 	%r62, [%rd39];
	add.s64 	%rd40, %rd33, %rd20;
	ld.global.u32 	%r63, [%rd40];
	min.s32 	%r64, %r62, %r60;
	min.s32 	%r65, %r61, %r64;
	add.s32 	%r66, %r65, %r63;
	add.s64 	%rd41, %rd34, %rd20;
	st.global.u32 	[%rd41], %r66;
	bar.sync 	0;
	add.s32 	%r102, %r102, 4;
	add.s32 	%r101, %r101, 4;
	shl.b32 	%r67, %r27, 2;
	add.s32 	%r100, %r100, %r67;
	add.s32 	%r99, %r99, %r67;
	add.s32 	%r98, %r98, %r67;
	add.s32 	%r97, %r97, %r67;
	add.s32 	%r96, %r96, %r67;
	setp.ne.s32 	%p4, %r102, 0;
	@%p4 bra 	$L__BB0_4;
	add.s32 	%r104, %r101, 1;
$L__BB0_6:
	and.b32  	%r24, %r4, 3;
	setp.eq.s32 	%p5, %r24, 0;
	@%p5 bra 	$L__BB0_11;
	setp.eq.s32 	%p6, %r24, 1;
	@%p6 bra 	$L__BB0_9;
	mul.lo.s32 	%r68, %r104, %r27;
	sub.s32 	%r69, %r68, %r27;
	cvt.s64.s32 	%rd42, %r69;
	mul.wide.s32 	%rd43, %r69, 4;
	add.s64 	%rd44, %rd3, %rd43;
	ld.global.u32 	%r70, [%rd44];
	cvt.u64.u32 	%rd45, %r2;
	add.s64 	%rd46, %rd45, %rd42;
	shl.b64 	%rd47, %rd46, 2;
	add.s64 	%rd48, %rd1, %rd47;
	ld.global.u32 	%r71, [%rd48+-4];
	add.s32 	%r72, %r69, %r3;
	mul.wide.s32 	%rd49, %r72, 4;
	add.s64 	%rd50, %rd1, %rd49;
	ld.global.u32 	%r73, [%rd50];
	cvt.s64.s32 	%rd51, %r68;
	mul.wide.s32 	%rd52, %r68, 4;
	add.s64 	%rd53, %rd2, %rd52;
	ld.global.u32 	%r74, [%rd53];
	min.s32 	%r75, %r73, %r70;
	min.s32 	%r76, %r71, %r75;
	add.s32 	%r77, %r76, %r74;
	mul.wide.s32 	%rd54, %r27, 4;
	add.s64 	%rd55, %rd44, %rd54;
	st.global.u32 	[%rd55], %r77;
	bar.sync 	0;
	ld.global.u32 	%r78, [%rd55];
	add.s64 	%rd56, %rd45, %rd51;
	shl.b64 	%rd57, %rd56, 2;
	add.s64 	%rd58, %rd1, %rd57;
	ld.global.u32 	%r79, [%rd58+-4];
	add.s64 	%rd59, %rd50, %rd54;
	ld.global.u32 	%r80, [%rd59];
	add.s64 	%rd60, %rd53, %rd54;
	ld.global.u32 	%r81, [%rd60];
	min.s32 	%r82, %r80, %r78;
	min.s32 	%r83, %r79, %r82;
	add.s32 	%r84, %r83, %r81;
	add.s64 	%rd61, %rd55, %rd54;
	st.global.u32 	[%rd61], %r84;
	bar.sync 	0;
	add.s32 	%r104, %r104, 2;
$L__BB0_9:
	and.b32  	%r85, %r4, 1;
	setp.eq.b32 	%p7, %r85, 1;
	not.pred 	%p8, %p7;
	@%p8 bra 	$L__BB0_11;
	mul.lo.s32 	%r86, %r104, %r27;
	sub.s32 	%r87, %r86, %r27;
	cvt.s64.s32 	%rd62, %r87;
	mul.wide.s32 	%rd63, %r87, 4;
	add.s64 	%rd64, %rd3, %rd63;
	ld.global.u32 	%r88, [%rd64];
	cvt.u64.u32 	%rd65, %r2;
	add.s64 	%rd66, %rd65, %rd62;
	shl.b64 	%rd67, %rd66, 2;
	add.s64 	%rd68, %rd1, %rd67;
	ld.global.u32 	%r89, [%rd68+-4];
	add.s32 	%r90, %r87, %r3;
	mul.wide.s32 	%rd69, %r90, 4;
	add.s64 	%rd70, %rd1, %rd69;
	ld.global.u32 	%r91, [%rd70];
	mul.wide.s32 	%rd71, %r86, 4;
	add.s64 	%rd72, %rd2, %rd71;
	ld.global.u32 	%r92, [%rd72];
	min.s32 	%r93, %r91, %r88;
	min.s32 	%r94, %r89, %r93;
	add.s32 	%r95, %r94, %r92;
	mul.wide.s32 	%rd73, %r27, 4;
	add.s64 	%rd74, %rd64, %rd73;
	st.global.u32 	[%rd74], %r95;
	bar.sync 	0;
$L__BB0_11:
	ret;

}
	// .globl	_Z16removeSeamKernelP6uchar3iiPiS0_
.visible .entry _Z16removeSeamKernelP6uchar3iiPiS0_(
	.param .u64 .ptr .align 1 _Z16removeSeamKernelP6uchar3iiPiS0__param_0,
	.param .u32 _Z16removeSeamKernelP6uchar3iiPiS0__param_1,
	.param .u32 _Z16removeSeamKernelP6uchar3iiPiS0__param_2,
	.param .u64 .ptr .align 1 _Z16removeSeamKernelP6uchar3iiPiS0__param_3,
	.param .u64 .ptr .align 1 _Z16removeSeamKernelP6uchar3iiPiS0__param_4
)
{
	.reg .pred 	%p<4>;
	.reg .b16 	%rs<4>;
	.reg .b32 	%r<15>;
	.reg .b64 	%rd<13>;

	ld.param.u64 	%rd1, [_Z16removeSeamKernelP6uchar3iiPiS0__param_0];
	ld.param.u32 	%r5, [_Z16removeSeamKernelP6uchar3iiPiS0__param_1];
	ld.param.u32 	%r6, [_Z16removeSeamKernelP6uchar3iiPiS0__param_2];
	ld.param.u64 	%rd2, [_Z16removeSeamKernelP6uchar3iiPiS0__param_3];
	ld.param.u64 	%rd3, [_Z16removeSeamKernelP6uchar3iiPiS0__param_4];
	mov.u32 	%r7, %ctaid.x;
	mov.u32 	%r8, %ntid.x;
	mov.u32 	%r9, %tid.x;
	mad.lo.s32 	%r1, %r7, %r8, %r9;
	mul.lo.s32 	%r10, %r6, %r5;
	setp.ge.s32 	%p1, %r1, %r10;
	@%p1 bra 	$L__BB1_3;
	cvta.to.global.u64 	%rd4, %rd2;
	div.s32 	%r3, %r1, %r5;
	mul.lo.s32 	%r11, %r3, %r5;
	sub.s32 	%r2, %r1, %r11;
	mul.wide.s32 	%rd5, %r3, 4;
	add.s64 	%rd6, %rd4, %rd5;
	ld.global.u32 	%r4, [%rd6];
	setp.eq.s32 	%p2, %r4, %r2;
	@%p2 bra 	$L__BB1_3;
	setp.lt.s32 	%p3, %r4, %r2;
	selp.s32 	%r12, -1, 0, %p3;
	sub.s32 	%r13, %r1, %r3;
	add.s32 	%r14, %r13, %r12;
	cvta.to.global.u64 	%rd7, %rd3;
	mul.wide.s32 	%rd8, %r14, 3;
	add.s64 	%rd9, %rd7, %rd8;
	cvta.to.global.u64 	%rd10, %rd1;
	mul.wide.s32 	%rd11, %r1, 3;
	add.s64 	%rd12, %rd10, %rd11;
	ld.global.u8 	%rs1, [%rd12];
	ld.global.u8 	%rs2, [%rd12+1];
	ld.global.u8 	%rs3, [%rd12+2];
	st.global.u8 	[%rd9], %rs1;
	st.global.u8 	[%rd9+1], %rs2;
	st.global.u8 	[%rd9+2], %rs3;
$L__BB1_3:
	ret;

}
	// .globl	_Z10convKernelPhiiiPi
.visible .entry _Z10convKernelPhiiiPi(
	.param .u64 .ptr .align 1 _Z10convKernelPhiiiPi_param_0,
	.param .u32 _Z10convKernelPhiiiPi_param_1,
	.param .u32 _Z10convKernelPhiiiPi_param_2,
	.param .u32 _Z10convKernelPhiiiPi_param_3,
	.param .u64 .ptr .align 1 _Z10convKernelPhiiiPi_param_4
)
{
	.reg .pred 	%p<17>;
	.reg .b16 	%rs<2>;
	.reg .b32 	%r<221>;
	.reg .b64 	%rd<44>;

	ld.param.u64 	%rd2, [_Z10convKernelPhiiiPi_param_0];
	ld.param.u32 	%r85, [_Z10convKernelPhiiiPi_param_1];
	ld.param.u32 	%r88, [_Z10convKernelPhiiiPi_param_2];
	ld.param.u32 	%r87, [_Z10convKernelPhiiiPi_param_3];
	mov.u32 	%r89, %ctaid.x;
	mov.u32 	%r1, %ntid.x;
	mul.lo.s32 	%r2, %r89, %r1;
	mov.u32 	%r3, %tid.x;
	add.s32 	%r4, %r2, %r3;
	mov.u32 	%r90, %ctaid.y;
	mov.u32 	%r5, %ntid.y;
	mul.lo.s32 	%r6, %r90, %r5;
	mov.u32 	%r7, %tid.y;
	add.s32 	%r91, %r6, %r7;
	setp.ge.s32 	%p1, %r4, %r85;
	setp.ge.s32 	%p2, %r91, %r88;
	or.pred  	%p3, %p1, %p2;
	@%p3 bra 	$L__BB2_22;
	add.s32 	%r92, %r1, %r87;
	add.s32 	%r9, %r92, -1;
	add.s32 	%r93, %r5, %r87;
	add.s32 	%r10, %r93, -1;
	setp.ge.s32 	%p4, %r3, %r9;
	@%p4 bra 	$L__BB2_7;
	shr.u32 	%r94, %r87, 31;
	add.s32 	%r95, %r87, %r94;
	shr.s32 	%r96, %r95, 1;
	sub.s32 	%r11, %r2, %r96;
	add.s32 	%r12, %r85, -1;
	sub.s32 	%r13, %r6, %r96;
	add.s32 	%r14, %r88, -1;
	cvta.to.global.u64 	%rd1, %rd2;
	mov.u32 	%r194, %r3;
$L__BB2_3:
	setp.ge.s32 	%p5, %r7, %r10;
	@%p5 bra 	$L__BB2_6;
	add.s32 	%r97, %r11, %r194;
	max.s32 	%r98, %r97, 0;
	min.s32 	%r16, %r98, %r12;
	mov.u32 	%r195, %r7;
$L__BB2_5:
	add.s32 	%r99, %r13, %r195;
	max.s32 	%r100, %r99, 0;
	min.s32 	%r101, %r100, %r14;
	mad.lo.s32 	%r102, %r101, %r85, %r16;
	cvt.s64.s32 	%rd4, %r102;
	add.s64 	%rd5, %rd1, %rd4;
	ld.global.u8 	%rs1, [%rd5];
	mad.lo.s32 	%r103, %r195, %r9, %r194;
	mov.u32 	%r104, s_inPixels;
	add.s32 	%r105, %r104, %r103;
	st.shared.u8 	[%r105], %rs1;
	add.s32 	%r195, %r195, %r5;
	setp.lt.s32 	%p6, %r195, %r10;
	@%p6 bra 	$L__BB2_5;
$L__BB2_6:
	add.s32 	%r194, %r194, %r1;
	setp.lt.s32 	%p7, %r194, %r9;
	@%p7 bra 	$L__BB2_3;
$L__BB2_7:
	bar.sync 	0;
	setp.lt.s32 	%p8, %r87, 1;
	mov.b32 	%r219, 0;
	@%p8 bra 	$L__BB2_21;
	add.s32 	%r20, %r87, -1;
	and.b32  	%r21, %r87, 7;
	and.b32  	%r22, %r87, 3;
	and.b32  	%r23, %r87, 2147483640;
	and.b32  	%r24, %r87, 1;
	neg.s32 	%r25, %r23;
	shl.b32 	%r26, %r87, 3;
	shl.b32 	%r27, %r87, 1;
	mul.lo.s32 	%r28, %r87, 3;
	shl.b32 	%r29, %r87, 2;
	mul.lo.s32 	%r30, %r87, 5;
	mul.lo.s32 	%r31, %r87, 6;
	mul.lo.s32 	%r32, %r87, 7;
	mov.b32 	%r196, 0;
	mov.u64 	%rd38, dc_filter;
	mov.u32 	%r219, %r196;
$L__BB2_9:
	setp.lt.u32 	%p9, %r20, 7;
	add.s32 	%r35, %r196, %r3;
	mov.b32 	%r214, 0;
	@%p9 bra 	$L__BB2_12;
	mad.lo.s32 	%r111, %r7, %r9, %r3;
	mov.u32 	%r112, s_inPixels;
	add.s32 	%r113, %r112, %r111;
	add.s32 	%r206, %r113, %r196;
	add.s32 	%r205, %r87, %r196;
	add.s32 	%r204, %r27, %r196;
	add.s32 	%r203, %r28, %r196;
	add.s32 	%r202, %r29, %r196;
	add.s32 	%r201, %r30, %r196;
	add.s32 	%r200, %r31, %r196;
	add.s32 	%r199, %r32, %r196;
	mov.b32 	%r208, 0;
	mov.u32 	%r198, %r196;
	mov.u32 	%r207, %r25;
$L__BB2_11:
	.pragma "nounroll";
	mul.wide.u32 	%rd6, %r198, 4;
	add.s64 	%rd8, %rd38, %rd6;
	ld.const.u32 	%r114, [%rd8];
	add.s32 	%r115, %r208, %r7;
	mad.lo.s32 	%r116, %r115, %r9, %r35;
	mov.u32 	%r117, s_inPixels;
	add.s32 	%r118, %r117, %r116;
	ld.shared.u8 	%r119, [%r206];
	mad.lo.s32 	%r120, %r114, %r119, %r219;
	mul.wide.u32 	%rd9, %r205, 4;
	add.s64 	%rd10, %rd38, %rd9;
	ld.const.u32 	%r121, [%rd10];
	add.s32 	%r122, %r118, %r9;
	ld.shared.u8 	%r123, [%r122];
	mad.lo.s32 	%r124, %r121, %r123, %r120;
	mul.wide.u32 	%rd11, %r204, 4;
	add.s64 	%rd12, %rd38, %rd11;
	ld.const.u32 	%r125, [%rd12];
	add.s32 	%r126, %r122, %r9;
	ld.shared.u8 	%r127, [%r126];
	mad.lo.s32 	%r128, %r125, %r127, %r124;
	mul.wide.u32 	%rd13, %r203, 4;
	add.s64 	%rd14, %rd38, %rd13;
	ld.const.u32 	%r129, [%rd14];
	add.s32 	%r130, %r126, %r9;
	ld.shared.u8 	%r131, [%r130];
	mad.lo.s32 	%r132, %r129, %r131, %r128;
	mul.wide.u32 	%rd15, %r202, 4;
	add.s64 	%rd16, %rd38, %rd15;
	ld.const.u32 	%r133, [%rd16];
	add.s32 	%r134, %r130, %r9;
	ld.shared.u8 	%r135, [%r134];
	mad.lo.s32 	%r136, %r133, %r135, %r132;
	mul.wide.u32 	%rd17, %r201, 4;
	add.s64 	%rd18, %rd38, %rd17;
	ld.const.u32 	%r137, [%rd18];
	add.s32 	%r138, %r134, %r9;
	ld.shared.u8 	%r139, [%r138];
	mad.lo.s32 	%r140, %r137, %r139, %r136;
	mul.wide.u32 	%rd19, %r200, 4;
	add.s64 	%rd20, %rd38, %rd19;
	ld.const.u32 	%r141, [%rd20];
	add.s32 	%r142, %r138, %r9;
	ld.shared.u8 	%r143, [%r142];
	mad.lo.s32 	%r144, %r141, %r143, %r140;
	mul.wide.u32 	%rd21, %r199, 4;
	add.s64 	%rd22, %rd38, %rd21;
	ld.const.u32 	%r145, [%rd22];
	add.s32 	%r146, %r142, %r9;
	ld.shared.u8 	%r147, [%r146];
	mad.lo.s32 	%r219, %r145, %r147, %r144;
	add.s32 	%r208, %r208, 8;
	add.s32 	%r207, %r207, 8;
	shl.b32 	%r148, %r9, 3;
	add.s32 	%r206, %r206, %r148;
	add.s32 	%r205, %r205, %r26;
	add.s32 	%r204, %r204, %r26;
	add.s32 	%r203, %r203, %r26;
	add.s32 	%r202, %r202, %r26;
	add.s32 	%r201, %r201, %r26;
	add.s32 	%r200, %r200, %r26;
	add.s32 	%r199, %r199, %r26;
	add.s32 	%r198, %r198, %r26;
	setp.ne.s32 	%p10, %r207, 0;
	mov.u32 	%r214, %r23;
	@%p10 bra 	$L__BB2_11;
$L__BB2_12:
	setp.eq.s32 	%p11, %r21, 0;
	@%p11 bra 	$L__BB2_20;
	add.s32 	%r150, %r21, -1;
	setp.lt.u32 	%p12, %r150, 3;
	@%p12 bra 	$L__BB2_15;
	mad.lo.s32 	%r151, %r214, %r87, %r196;
	mul.wide.u32 	%rd23, %r151, 4;
	add.s64 	%rd25, %rd38, %rd23;
	ld.const.u32 	%r152, [%rd25];
	add.s32 	%r153, %r214, %r7;
	mad.lo.s32 	%r154, %r153, %r9, %r35;
	mov.u32 	%r155, s_inPixels;
	add.s32 	%r156, %r155, %r154;
	ld.shared.u8 	%r157, [%r156];
	mad.lo.s32 	%r158, %r152, %r157, %r219;
	add.s32 	%r159, %r151, %r87;
	mul.wide.u32 	%rd26, %r159, 4;
	add.s64 	%rd27, %rd38, %rd26;
	ld.const.u32 	%r160, [%rd27];
	add.s32 	%r161, %r156, %r9;
	ld.shared.u8 	%r162, [%r161];
	mad.lo.s32 	%r163, %r160, %r162, %r158;
	add.s32 	%r164, %r159, %r87;
	mul.wide.u32 	%rd28, %r164, 4;
	add.s64 	%rd29, %rd38, %rd28;
	ld.const.u32 	%r165, [%rd29];
	add.s32 	%r166, %r161, %r9;
	ld.shared.u8 	%r167, [%r166];
	mad.lo.s32 	%r168, %r165, %r167, %r163;
	add.s32 	%r169, %r164, %r87;
	mul.wide.u32 	%rd30, %r169, 4;
	add.s64 	%rd31, %rd38, %rd30;
	ld.const.u32 	%r170, [%rd31];
	add.s32 	%r171, %r166, %r9;
	ld.shared.u8 	%r172, [%r171];
	mad.lo.s32 	%r219, %r170, %r172, %r168;
	add.s32 	%r214, %r214, 4;
$L__BB2_15:
	setp.eq.s32 	%p13, %r22, 0;
	@%p13 bra 	$L__BB2_20;
	setp.eq.s32 	%p14, %r22, 1;
	@%p14 bra 	$L__BB2_18;
	mad.lo.s32 	%r174, %r214, %r87, %r196;
	mul.wide.u32 	%rd32, %r174, 4;
	add.s64 	%rd34, %rd38, %rd32;
	ld.const.u32 	%r175, [%rd34];
	add.s32 	%r176, %r214, %r7;
	mad.lo.s32 	%r177, %r176, %r9, %r35;
	mov.u32 	%r178, s_inPixels;
	add.s32 	%r179, %r178, %r177;
	ld.shared.u8 	%r180, [%r179];
	mad.lo.s32 	%r181, %r175, %r180, %r219;
	add.s32 	%r182, %r174, %r87;
	mul.wide.u32 	%rd35, %r182, 4;
	add.s64 	%rd36, %rd38, %rd35;
	ld.const.u32 	%r183, [%rd36];
	add.s32 	%r184, %r179, %r9;
	ld.shared.u8 	%r185, [%r184];
	mad.lo.s32 	%r219, %r183, %r185, %r181;
	add.s32 	%r214, %r214, 2;
$L__BB2_18:
	setp.eq.s32 	%p15, %r24, 0;
	@%p15 bra 	$L__BB2_20;
	mad.lo.s32 	%r186, %r214, %r87, %r196;
	mul.wide.u32 	%rd37, %r186, 4;
	add.s64 	%rd39, %rd38, %rd37;
	ld.const.u32 	%r187, [%rd39];
	add.s32 	%r188, %r214, %r7;
	mad.lo.s32 	%r189, %r188, %r9, %r35;
	mov.u32 	%r190, s_inPixels;
	add.s32 	%r191, %r190, %r189;
	ld.shared.u8 	%r192, [%r191];
	mad.lo.s32 	%r219, %r187, %r192, %r219;
$L__BB2_20:
	add.s32 	%r196, %r196, 1;
	setp.ne.s32 	%p16, %r196, %r87;
	@%p16 bra 	$L__BB2_9;
$L__BB2_21:
	ld.param.u64 	%rd43, [_Z10convKernelPhiiiPi_param_4];
	mad.lo.s32 	%r193, %r85, %r91, %r4;
	cvta.to.global.u64 	%rd40, %rd43;
	mul.wide.s32 	%rd41, %r193, 4;
	add.s64 	%rd42, %rd40, %rd41;
	st.global.u32 	[%rd42], %r219;
$L__BB2_22:
	ret;

}
	// .globl	_Z21convertRgb2GrayKernelPhiiS_
.visible .entry _Z21convertRgb2GrayKernelPhiiS_(
	.param .u64 .ptr .align 1 _Z21convertRgb2GrayKernelPhiiS__param_0,
	.param .u32 _Z21convertRgb2GrayKernelPhiiS__param_1,
	.param .u32 _Z21convertRgb2GrayKernelPhiiS__param_2,
	.param .u64 .ptr .align 1 _Z21convertRgb2GrayKernelPhiiS__param_3
)
{
	.reg .pred 	%p<4>;
	.reg .b16 	%rs<4>;
	.reg .b32 	%r<14>;
	.reg .b32 	%f<7>;
	.reg .b64 	%rd<9>;

	ld.param.u64 	%rd1, [_Z21convertRgb2GrayKernelPhiiS__param_0];
	ld.param.u32 	%r3, [_Z21convertRgb2GrayKernelPhiiS__param_1];
	ld.param.u32 	%r4, [_Z21convertRgb2GrayKernelPhiiS__param_2];
	ld.param.u64 	%rd2, [_Z21convertRgb2GrayKernelPhiiS__param_3];
	mov.u32 	%r5, %ctaid.y;
	mov.u32 	%r6, %ntid.y;
	mov.u32 	%r7, %tid.y;
	mad.lo.s32 	%r1, %r5, %r6, %r7;
	mov.u32 	%r8, %ctaid.x;
	mov.u32 	%r9, %ntid.x;
	mov.u32 	%r10, %tid.x;
	mad.lo.s32 	%r2, %r8, %r9, %r10;
	setp.ge.s32 	%p1, %r1, %r4;
	setp.ge.s32 	%p2, %r2, %r3;
	or.pred  	%p3, %p2, %p1;
	@%p3 bra 	$L__BB3_2;
	cvta.to.global.u64 	%rd3, %rd1;
	cvta.to.global.u64 	%rd4, %rd2;
	mad.lo.s32 	%r11, %r3, %r1, %r2;
	mul.lo.s32 	%r12, %r11, 3;
	cvt.s64.s32 	%rd5, %r12;
	add.s64 	%rd6, %rd3, %rd5;
	ld.global.u8 	%rs1, [%rd6];
	ld.global.u8 	%rs2, [%rd6+1];
	ld.global.u8 	%rs3, [%rd6+2];
	cvt.rn.f32.u16 	%f1, %rs1;
	cvt.rn.f32.u16 	%f2, %rs2;
	mul.f32 	%f3, %f2, 0f3F1645A2;
	fma.rn.f32 	%f4, %f1, 0f3E991687, %f3;
	cvt.rn.f32.u16 	%f5, %rs3;
	fma.rn.f32 	%f6, %f5, 0f3DE978D5, %f4;
	cvt.rzi.u32.f32 	%r13, %f6;
	cvt.s64.s32 	%rd7, %r11;
	add.s64 	%rd8, %rd4, %rd7;
	st.global.u8 	[%rd8], %r13;
$L__BB3_2:
	ret;

}
	// .globl	_Z12addVecKernelPiS_iS_
.visible .entry _Z12addVecKernelPiS_iS_(
	.param .u64 .ptr .align 1 _Z12addVecKernelPiS_iS__param_0,
	.param .u64 .ptr .align 1 _Z12addVecKernelPiS_iS__param_1,
	.param .u32 _Z12addVecKernelPiS_iS__param_2,
	.param .u64 .ptr .align 1 _Z12addVecKernelPiS_iS__param_3
)
{
	.reg .pred 	%p<2>;
	.reg .b32 	%r<11>;
	.reg .b64 	%rd<11>;

	ld.param.u64 	%rd1, [_Z12addVecKernelPiS_iS__param_0];
	ld.param.u64 	%rd2, [_Z12addVecKernelPiS_iS__param_1];
	ld.param.u32 	%r2, [_Z12addVecKernelPiS_iS__param_2];
	ld.param.u64 	%rd3, [_Z12addVecKernelPiS_iS__param_3];
	mov.u32 	%r3, %ctaid.x;
	mov.u32 	%r4, %ntid.x;
	mov.u32 	%r5, %tid.x;
	mad.lo.s32 	%r1, %r3, %r4, %r5;
	setp.ge.s32 	%p1, %r1, %r2;
	@%p1 bra 	$L__BB4_2;
	cvta.to.global.u64 	%rd4, %rd1;
	cvta.to.global.u64 	%rd5, %rd2;
	cvta.to.global.u64 	%rd6, %rd3;
	mul.wide.s32 	%rd7, %r1, 4;
	add.s64 	%rd8, %rd4, %rd7;
	ld.global.u32 	%r6, [%rd8];
	abs.s32 	%r7, %r6;
	add.s64 	%rd9, %rd5, %rd7;
	ld.global.u32 	%r8, [%rd9];
	abs.s32 	%r9, %r8;
	add.s32 	%r10, %r9, %r7;
	add.s64 	%rd10, %rd6, %rd7;
	st.global.u32 	[%rd10], %r10;
$L__BB4_2:
	ret;

}


// ===== COMPILED SASS (sm_100) =====

	.target	sm_100

	.elftype	@"ET_EXEC"


//--------------------- .note.nv.tkinfo           --------------------------
	.section	.note.nv.tkinfo,"",@"SHT_NOTE"
	.sectionflags	@"SHF_NOTE_NV_TKINFO"
	.tkinfo
        /*0018*/ 	.word	0x00000002
        /*0030*/ 	.string	""
        /*0030*/ 	.string	"ptxas"
        /*0030*/ 	.string	"Cuda compilation tools, release 13.0, V13.0.88"
        /*0030*/ 	.string	"Build cuda_13.0.r13.0/compiler.36424714_0"
        /*0030*/ 	.string	"-arch sm_100 -m 64 "



//--------------------- .note.nv.cuinfo           --------------------------
	.section	.note.nv.cuinfo,"",@"SHT_NOTE"
	.sectionflags	@"SHF_NOTE_NV_CUINFO"
        /*0018*/ 	.short	0x0002
        /*001a*/ 	.short	0x0064
        /*001c*/ 	.short	0x0082
	.zero		2


//--------------------- .nv.info                  --------------------------
	.section	.nv.info,"",@"SHT_CUDA_INFO"
	.align	4


	//----- nvinfo : EIATTR_REGCOUNT
	.align		4
        /*0000*/ 	.byte	0x04, 0x2f
        /*0002*/ 	.short	(.L_2 - .L_1)
	.align		4
.L_1:
        /*0004*/ 	.word	index@(_Z18cumEnergyMapKernelPiiiS_)
        /*0008*/ 	.word	0x00000020


	//----- nvinfo : EIATTR_FRAME_SIZE
	.align		4
.L_2:
        /*000c*/ 	.byte	0x04, 0x11
        /*000e*/ 	.short	(.L_4 - .L_3)
	.align		4
.L_3:
        /*0010*/ 	.word	index@(_Z18cumEnergyMapKernelPiiiS_)
        /*0014*/ 	.word	0x00000000


	//----- nvinfo : EIATTR_REGCOUNT
	.align		4
.L_4:
        /*0018*/ 	.byte	0x04, 0x2f
        /*001a*/ 	.short	(.L_6 - .L_5)
	.align		4
.L_5:
        /*001c*/ 	.word	index@(_Z16removeSeamKernelP6uchar3iiPiS0_)
        /*0020*/ 	.word	0x00000012


	//----- nvinfo : EIATTR_FRAME_SIZE
	.align		4
.L_6:
        /*0024*/ 	.byte	0x04, 0x11
        /*0026*/ 	.short	(.L_8 - .L_7)
	.align		4
.L_7:
        /*0028*/ 	.word	index@(_Z16removeSeamKernelP6uchar3iiPiS0_)
        /*002c*/ 	.word	0x00000000


	//----- nvinfo : EIATTR_REGCOUNT
	.align		4
.L_8:
        /*0030*/ 	.byte	0x04, 0x2f
        /*0032*/ 	.short	(.L_10 - .L_9)
	.align		4
.L_9:
        /*0034*/ 	.word	index@(_Z10convKernelPhiiiPi)
        /*0038*/ 	.word	0x00000019


	//----- nvinfo : EIATTR_FRAME_SIZE
	.align		4
.L_10:
        /*003c*/ 	.byte	0x04, 0x11
        /*003e*/ 	.short	(.L_12 - .L_11)
	.align		4
.L_11:
        /*0040*/ 	.word	index@(_Z10convKernelPhiiiPi)
        /*0044*/ 	.word	0x00000000


	//----- nvinfo : EIATTR_REGCOUNT
	.align		4
.L_12:
        /*0048*/ 	.byte	0x04, 0x2f
        /*004a*/ 	.short	(.L_14 - .L_13)
	.align		4
.L_13:
        /*004c*/ 	.word	index@(_Z21convertRgb2GrayKernelPhiiS_)
        /*0050*/ 	.word	0x0000000a


	//----- nvinfo : EIATTR_FRAME_SIZE
	.align		4
.L_14:
        /*0054*/ 	.byte	0x04, 0x11
        /*0056*/ 	.short	(.L_16 - .L_15)
	.align		4
.L_15:
        /*0058*/ 	.word	index@(_Z21convertRgb2GrayKernelPhiiS_)
        /*005c*/ 	.word	0x00000000


	//----- nvinfo : EIATTR_REGCOUNT
	.align		4
.L_16:
        /*0060*/ 	.byte	0x04, 0x2f
        /*0062*/ 	.short	(.L_18 - .L_17)
	.align		4
.L_17:
        /*0064*/ 	.word	index@(_Z12addVecKernelPiS_iS_)
        /*0068*/ 	.word	0x0000000e


	//----- nvinfo : EIATTR_FRAME_SIZE
	.align		4
.L_18:
        /*006c*/ 	.byte	0x04, 0x11
        /*006e*/ 	.short	(.L_20 - .L_19)
	.align		4
.L_19:
        /*0070*/ 	.word	index@(_Z12addVecKernelPiS_iS_)
        /*0074*/ 	.word	0x00000000


	//----- nvinfo : EIATTR_MIN_STACK_SIZE
	.align		4
.L_20:
        /*0078*/ 	.byte	0x04, 0x12
        /*007a*/ 	.short	(.L_22 - .L_21)
	.align		4
.L_21:
        /*007c*/ 	.word	index@(_Z12addVecKernelPiS_iS_)
        /*0080*/ 	.word	0x00000000


	//----- nvinfo : EIATTR_MIN_STACK_SIZE
	.align		4
.L_22:
        /*0084*/ 	.byte	0x04, 0x12
        /*0086*/ 	.short	(.L_24 - .L_23)
	.align		4
.L_23:
        /*0088*/ 	.word	index@(_Z21convertRgb2GrayKernelPhiiS_)
        /*008c*/ 	.word	0x00000000


	//----- nvinfo : EIATTR_MIN_STACK_SIZE
	.align		4
.L_24:
        /*0090*/ 	.byte	0x04, 0x12
        /*0092*/ 	.short	(.L_26 - .L_25)
	.align		4
.L_25:
        /*0094*/ 	.word	index@(_Z10convKernelPhiiiPi)
        /*0098*/ 	.word	0x00000000


	//----- nvinfo : EIATTR_MIN_STACK_SIZE
	.align		4
.L_26:
        /*009c*/ 	.byte	0x04, 0x12
        /*009e*/ 	.short	(.L_28 - .L_27)
	.align		4
.L_27:
        /*00a0*/ 	.word	index@(_Z16removeSeamKernelP6uchar3iiPiS0_)
        /*00a4*/ 	.word	0x00000000


	//----- nvinfo : EIATTR_MIN_STACK_SIZE
	.align		4
.L_28:
        /*00a8*/ 	.byte	0x04, 0x12
        /*00aa*/ 	.short	(.L_30 - .L_29)
	.align		4
.L_29:
        /*00ac*/ 	.word	index@(_Z18cumEnergyMapKernelPiiiS_)
        /*00b0*/ 	.word	0x00000000
.L_30:


//--------------------- .nv.compat                --------------------------
	.section	.nv.compat,"",@"SHT_CUDA_COMPAT_INFO"
	.align	4
        /*0000*/ 	.byte	0x02, 0x09, 0x00, 0x00, 0x02, 0x02, 0x01, 0x00, 0x02, 0x05, 0x05, 0x00, 0x03, 0x07, 0x01, 0x01
        /*0010*/ 	.byte	0x02, 0x03, 0x00, 0x00, 0x02, 0x06, 0x01, 0x00, 0x04, 0x0b, 0x08, 0x00, 0x09, 0x00, 0x00, 0x00
        /*0020*/ 	.byte	0x00, 0x00, 0x00, 0x00


//--------------------- .nv.info._Z12addVecKernelPiS_iS_ --------------------------
	.section	.nv.info._Z12addVecKernelPiS_iS_,"",@"SHT_CUDA_INFO"
	.sectionflags	@""
	.align	4


	//----- nvinfo : EIATTR_CUDA_API_VERSION
	.align		4
        /*0000*/ 	.byte	0x04, 0x37
        /*0002*/ 	.short	(.L_32 - .L_31)
.L_31:
        /*0004*/ 	.word	0x00000082


	//----- nvinfo : EIATTR_KPARAM_INFO
	.align		4
.L_32:
        /*0008*/ 	.byte	0x04, 0x17
        /*000a*/ 	.short	(.L_34 - .L_33)
.L_33:
        /*000c*/ 	.word	0x00000000
        /*0010*/ 	.short	0x0003
        /*0012*/ 	.short	0x0018
        /*0014*/ 	.byte	0x00, 0xf5, 0x21, 0x00


	//----- nvinfo : EIATTR_KPARAM_INFO
	.align		4
.L_34:
        /*0018*/ 	.byte	0x04, 0x17
        /*001a*/ 	.short	(.L_36 - .L_35)
.L_35:
        /*001c*/ 	.word	0x00000000
        /*0020*/ 	.short	0x0002
        /*0022*/ 	.short	0x0010
        /*0024*/ 	.byte	0x00, 0xf0, 0x11, 0x00


	//----- nvinfo : EIATTR_KPARAM_INFO
	.align		4
.L_36:
        /*0028*/ 	.byte	0x04, 0x17
        /*002a*/ 	.short	(.L_38 - .L_37)
.L_37:
        /*002c*/ 	.word	0x00000000
        /*0030*/ 	.short	0x0001
        /*0032*/ 	.short	0x0008
        /*0034*/ 	.byte	0x00, 0xf5, 0x21, 0x00


	//----- nvinfo : EIATTR_KPARAM_INFO
	.align		4
.L_38:
        /*0038*/ 	.byte	0x04, 0x17
        /*003a*/ 	.short	(.L_40 - .L_39)
.L_39:
        /*003c*/ 	.word	0x00000000
        /*0040*/ 	.short	0x0000
        /*0042*/ 	.short	0x0000
        /*0044*/ 	.byte	0x00, 0xf5, 0x21, 0x00


	//----- nvinfo : EIATTR_SPARSE_MMA_MASK
	.align		4
.L_40:
        /*0048*/ 	.byte	0x03, 0x50
        /*004a*/ 	.short	0x0000


	//----- nvinfo : EIATTR_MAXREG_COUNT
	.align		4
        /*004c*/ 	.byte	0x03, 0x1b
        /*004e*/ 	.short	0x00ff


	//----- nvinfo : EIATTR_MERCURY_ISA_VERSION
	.align		4
        /*0050*/ 	.byte	0x03, 0x5f
        /*0052*/ 	.short	0x0101


	//----- nvinfo : EIATTR_VRC_CTA_INIT_COUNT
	.align		4
        /*0054*/ 	.byte	0x02, 0x4a
	.zero		1
	.zero		1


	//----- nvinfo : EIATTR_EXIT_INSTR_OFFSETS
	.align		4
        /*0058*/ 	.byte	0x04, 0x1c
        /*005a*/ 	.short	(.L_42 - .L_41)


	//   ....[0]....
.L_41:
        /*005c*/ 	.word	0x00000070


	//   ....[1]....
        /*0060*/ 	.word	0x00000150


	//----- nvinfo : EIATTR_CBANK_PARAM_SIZE
	.align		4
.L_42:
        /*0064*/ 	.byte	0x03, 0x19
        /*0066*/ 	.short	0x0020


	//----- nvinfo : EIATTR_PARAM_CBANK
	.align		4
        /*0068*/ 	.byte	0x04, 0x0a
        /*006a*/ 	.short	(.L_44 - .L_43)
	.align		4
.L_43:
        /*006c*/ 	.word	index@(.nv.constant0._Z12addVecKernelPiS_iS_)
        /*0070*/ 	.short	0x0380
        /*0072*/ 	.short	0x0020


	//----- nvinfo : EIATTR_SW_WAR
	.align		4
.L_44:
        /*0074*/ 	.byte	0x04, 0x36
        /*0076*/ 	.short	(.L_46 - .L_45)
.L_45:
        /*0078*/ 	.word	0x00000008
.L_46:


//--------------------- .nv.info._Z21convertRgb2GrayKernelPhiiS_ --------------------------
	.section	.nv.info._Z21convertRgb2GrayKernelPhiiS_,"",@"SHT_CUDA_INFO"
	.sectionflags	@""
	.align	4


	//----- nvinfo : EIATTR_CUDA_API_VERSION
	.align		4
        /*0000*/ 	.byte	0x04, 0x37
        /*0002*/ 	.short	(.L_48 - .L_47)
.L_47:
        /*0004*/ 	.word	0x00000082


	//----- nvinfo : EIATTR_KPARAM_INFO
	.align		4
.L_48:
        /*0008*/ 	.byte	0x04, 0x17
        /*000a*/ 	.short	(.L_50 - .L_49)
.L_49:
        /*000c*/ 	.word	0x00000000
        /*0010*/ 	.short	0x0003
        /*0012*/ 	.short	0x0010
        /*0014*/ 	.byte	0x00, 0xf5, 0x21, 0x00


	//----- nvinfo : EIATTR_KPARAM_INFO
	.align		4
.L_50:
        /*0018*/ 	.byte	0x04, 0x17
        /*001a*/ 	.short	(.L_52 - .L_51)
.L_51:
        /*001c*/ 	.word	0x00000000
        /*0020*/ 	.short	0x0002
        /*0022*/ 	.short	0x000c
        /*0024*/ 	.byte	0x00, 0xf0, 0x11, 0x00


	//----- nvinfo : EIATTR_KPARAM_INFO
	.align		4
.L_52:
        /*0028*/ 	.byte	0x04, 0x17
        /*002a*/ 	.short	(.L_54 - .L_53)
.L_53:
        /*002c*/ 	.word	0x00000000
        /*0030*/ 	.short	0x0001
        /*0032*/ 	.short	0x0008
        /*0034*/ 	.byte	0x00, 0xf0, 0x11, 0x00


	//----- nvinfo : EIATTR_KPARAM_INFO
	.align		4
.L_54:
        /*0038*/ 	.byte	0x04, 0x17
        /*003a*/ 	.short	(.L_56 - .L_55)
.L_55:
        /*003c*/ 	.word	0x00000000
        /*0040*/ 	.short	0x0000
        /*0042*/ 	.short	0x0000
        /*0044*/ 	.byte	0x00, 0xf5, 0x21, 0x00


	//----- nvinfo : EIATTR_SPARSE_MMA_MASK
	.align		4
.L_56:
        /*0048*/ 	.byte	0x03, 0x50
        /*004a*/ 	.short	0x0000


	//----- nvinfo : EIATTR_MAXREG_COUNT
	.align		4
        /*004c*/ 	.byte	0x03, 0x1b
        /*004e*/ 	.short	0x00ff


	//----- nvinfo : EIATTR_MERCURY_ISA_VERSION
	.align		4
        /*0050*/ 	.byte	0x03, 0x5f
        /*0052*/ 	.short	0x0101


	//----- nvinfo : EIATTR_VRC_CTA_INIT_COUNT
	.align		4
        /*0054*/ 	.byte	0x02, 0x4a
	.zero		1
	.zero		1


	//----- nvinfo : EIATTR_EXIT_INSTR_OFFSETS
	.align		4
        /*0058*/ 	.byte	0x04, 0x1c
        /*005a*/ 	.short	(.L_58 - .L_57)


	//   ....[0]....
.L_57:
        /*005c*/ 	.word	0x000000c0


	//   ....[1]....
        /*0060*/ 	.word	0x00000210


	//----- nvinfo : EIATTR_CBANK_PARAM_SIZE
	.align		4
.L_58:
        /*0064*/ 	.byte	0x03, 0x19
        /*0066*/ 	.short	0x0018


	//----- nvinfo : EIATTR_PARAM_CBANK
	.align		4
        /*0068*/ 	.byte	0x04, 0x0a
        /*006a*/ 	.short	(.L_60 - .L_59)
	.align		4
.L_59:
        /*006c*/ 	.word	index@(.nv.constant0._Z21convertRgb2GrayKernelPhiiS_)
        /*0070*/ 	.short	0x0380
        /*0072*/ 	.short	0x0018


	//----- nvinfo : EIATTR_SW_WAR
	.align		4
.L_60:
        /*0074*/ 	.byte	0x04, 0x36
        /*0076*/ 	.short	(.L_62 - .L_61)
.L_61:
        /*0078*/ 	.word	0x00000008
.L_62:


//--------------------- .nv.info._Z10convKernelPhiiiPi --------------------------
	.section	.nv.info._Z10convKernelPhiiiPi,"",@"SHT_CUDA_INFO"
	.sectionflags	@""
	.align	4


	//----- nvinfo : EIATTR_CUDA_API_VERSION
	.align		4
        /*0000*/ 	.byte	0x04, 0x37
        /*0002*/ 	.short	(.L_64 - .L_63)
.L_63:
        /*0004*/ 	.word	0x00000082


	//----- nvinfo : EIATTR_KPARAM_INFO
	.align		4
.L_64:
        /*0008*/ 	.byte	0x04, 0x17
        /*000a*/ 	.short	(.L_66 - .L_65)
.L_65:
        /*000c*/ 	.word	0x00000000
        /*0010*/ 	.short	0x0004
        /*0012*/ 	.short	0x0018
        /*0014*/ 	.byte	0x00, 0xf5, 0x21, 0x00


	//----- nvinfo : EIATTR_KPARAM_INFO
	.align		4
.L_66:
        /*0018*/ 	.byte	0x04, 0x17
        /*001a*/ 	.short	(.L_68 - .L_67)
.L_67:
        /*001c*/ 	.word	0x00000000
        /*0020*/ 	.short	0x0003
        /*0022*/ 	.short	0x0010
        /*0024*/ 	.byte	0x00, 0xf0, 0x11, 0x00


	//----- nvinfo : EIATTR_KPARAM_INFO
	.align		4
.L_68:
        /*0028*/ 	.byte	0x04, 0x17
        /*002a*/ 	.short	(.L_70 - .L_69)
.L_69:
        /*002c*/ 	.word	0x00000000
        /*0030*/ 	.short	0x0002
        /*0032*/ 	.short	0x000c
        /*0034*/ 	.byte	0x00, 0xf0, 0x11, 0x00


	//----- nvinfo : EIATTR_KPARAM_INFO
	.align		4
.L_70:
        /*0038*/ 	.byte	0x04, 0x17
        /*003a*/ 	.short	(.L_72 - .L_71)
.L_71:
        /*003c*/ 	.word	0x00000000
        /*0040*/ 	.short	0x0001
        /*0042*/ 	.short	0x0008
        /*0044*/ 	.byte	0x00, 0xf0, 0x11, 0x00


	//----- nvinfo : EIATTR_KPARAM_INFO
	.align		4
.L_72:
        /*0048*/ 	.byte	0x04, 0x17
        /*004a*/ 	.short	(.L_74 - .L_73)
.L_73:
        /*004c*/ 	.word	0x00000000
        /*0050*/ 	.short	0x0000
        /*0052*/ 	.short	0x0000
        /*0054*/ 	.byte	0x00, 0xf5, 0x21, 0x00


	//----- nvinfo : EIATTR_SPARSE_MMA_MASK
	.align		4
.L_74:
        /*0058*/ 	.byte	0x03, 0x50
        /*005a*/ 	.short	0x0000


	//----- nvinfo : EIATTR_MAXREG_COUNT
	.align		4
        /*005c*/ 	.byte	0x03, 0x1b
        /*005e*/ 	.short	0x00ff


	//----- nvinfo : EIATTR_NUM_BARRIERS
	.align		4
        /*0060*/ 	.byte	0x02, 0x4c
        /*0062*/ 	.byte	0x01
	.zero		1


	//----- nvinfo : EIATTR_MERCURY_ISA_VERSION
	.align		4
        /*0064*/ 	.byte	0x03, 0x5f
        /*0066*/ 	.short	0x0101


	//----- nvinfo : EIATTR_VRC_CTA_INIT_COUNT
	.align		4
        /*0068*/ 	.byte	0x02, 0x4a
	.zero		1
	.zero		1


	//----- nvinfo : EIATTR_EXIT_INSTR_OFFSETS
	.align		4
        /*006c*/ 	.byte	0x04, 0x1c
        /*006e*/ 	.short	(.L_76 - .L_75)


	//   ....[0]....
.L_75:
        /*0070*/ 	.word	0x000000e0


	//   ....[1]....
        /*0074*/ 	.word	0x00000e10


	//----- nvinfo : EIATTR_CRS_STACK_SIZE
	.align		4
.L_76:
        /*0078*/ 	.byte	0x04, 0x1e
        /*007a*/ 	.short	(.L_78 - .L_77)
.L_77:
        /*007c*/ 	.word	0x00000000


	//----- nvinfo : EIATTR_CBANK_PARAM_SIZE
	.align		4
.L_78:
        /*0080*/ 	.byte	0x03, 0x19
        /*0082*/ 	.short	0x0020


	//----- nvinfo : EIATTR_PARAM_CBANK
	.align		4
        /*0084*/ 	.byte	0x04, 0x0a
        /*0086*/ 	.short	(.L_80 - .L_79)
	.align		4
.L_79:
        /*0088*/ 	.word	index@(.nv.constant0._Z10convKernelPhiiiPi)
        /*008c*/ 	.short	0x0380
        /*008e*/ 	.short	0x0020


	//----- nvinfo : EIATTR_SW_WAR
	.align		4
.L_80:
        /*0090*/ 	.byte	0x04, 0x36
        /*0092*/ 	.short	(.L_82 - .L_81)
.L_81:
        /*0094*/ 	.word	0x00000008
.L_82:


//--------------------- .nv.info._Z16removeSeamKernelP6uchar3iiPiS0_ --------------------------
	.section	.nv.info._Z16removeSeamKernelP6uchar3iiPiS0_,"",@"SHT_CUDA_INFO"
	.sectionflags	@""
	.align	4


	//----- nvinfo : EIATTR_CUDA_API_VERSION
	.align		4
        /*0000*/ 	.byte	0x04, 0x37
        /*0002*/ 	.short	(.L_84 - .L_83)
.L_83:
        /*0004*/ 	.word	0x00000082


	//----- nvinfo : EIATTR_KPARAM_INFO
	.align		4
.L_84:
        /*0008*/ 	.byte	0x04, 0x17
        /*000a*/ 	.short	(.L_86 - .L_85)
.L_85:
        /*000c*/ 	.word	0x00000000
        /*0010*/ 	.short	0x0004
        /*0012*/ 	.short	0x0018
        /*0014*/ 	.byte	0x00, 0xf5, 0x21, 0x00


	//----- nvinfo : EIATTR_KPARAM_INFO
	.align		4
.L_86:
        /*0018*/ 	.byte	0x04, 0x17
        /*001a*/ 	.short	(.L_88 - .L_87)
.L_87:
        /*001c*/ 	.word	0x00000000
        /*0020*/ 	.short	0x0003
        /*0022*/ 	.short	0x0010
        /*0024*/ 	.byte	0x00, 0xf5, 0x21, 0x00


	//----- nvinfo : EIATTR_KPARAM_INFO
	.align		4
.L_88:
        /*0028*/ 	.byte	0x04, 0x17
        /*002a*/ 	.short	(.L_90 - .L_89)
.L_89:
        /*002c*/ 	.word	0x00000000
        /*0030*/ 	.short	0x0002
        /*0032*/ 	.short	0x000c
        /*0034*/ 	.byte	0x00, 0xf0, 0x11, 0x00


	//----- nvinfo : EIATTR_KPARAM_INFO
	.align		4
.L_90:
        /*0038*/ 	.byte	0x04, 0x17
        /*003a*/ 	.short	(.L_92 - .L_91)
.L_91:
        /*003c*/ 	.word	0x00000000
        /*0040*/ 	.short	0x0001
        /*0042*/ 	.short	0x0008
        /*0044*/ 	.byte	0x00, 0xf0, 0x11, 0x00


	//----- nvinfo : EIATTR_KPARAM_INFO
	.align		4
.L_92:
        /*0048*/ 	.byte	0x04, 0x17
        /*004a*/ 	.short	(.L_94 - .L_93)
.L_93:
        /*004c*/ 	.word	0x00000000
        /*0050*/ 	.short	0x0000
        /*0052*/ 	.short	0x0000
        /*0054*/ 	.byte	0x00, 0xf5, 0x21, 0x00


	//----- nvinfo : EIATTR_SPARSE_MMA_MASK
	.align		4
.L_94:
        /*0058*/ 	.byte	0x03, 0x50
        /*005a*/ 	.short	0x0000


	//----- nvinfo : EIATTR_MAXREG_COUNT
	.align		4
        /*005c*/ 	.byte	0x03, 0x1b
        /*005e*/ 	.short	0x00ff


	//----- nvinfo : EIATTR_MERCURY_ISA_VERSION
	.align		4
        /*0060*/ 	.byte	0x03, 0x5f
        /*0062*/ 	.short	0x0101


	//----- nvinfo : EIATTR_VRC_CTA_INIT_COUNT
	.align		4
        /*0064*/ 	.byte	0x02, 0x4a
	.zero		1
	.zero		1


	//----- nvinfo : EIATTR_EXIT_INSTR_OFFSETS
	.align		4
        /*0068*/ 	.byte	0x04, 0x1c
        /*006a*/ 	.short	(.L_96 - .L_95)


	//   ....[0]....
.L_95:
        /*006c*/ 	.word	0x00000080


	//   ....[1]....
        /*0070*/ 	.word	0x00000280


	//   ....[2]....
        /*0074*/ 	.word	0x00000370


	//----- nvinfo : EIATTR_CBANK_PARAM_SIZE
	.align		4
.L_96:
        /*0078*/ 	.byte	0x03, 0x19
        /*007a*/ 	.short	0x0020


	//----- nvinfo : EIATTR_PARAM_CBANK
	.align		4
        /*007c*/ 	.byte	0x04, 0x0a
        /*007e*/ 	.short	(.L_98 - .L_97)
	.align		4
.L_97:
        /*0080*/ 	.word	index@(.nv.constant0._Z16removeSeamKernelP6uchar3iiPiS0_)
        /*0084*/ 	.short	0x0380
        /*0086*/ 	.short	0x0020


	//----- nvinfo : EIATTR_SW_WAR
	.align		4
.L_98:
        /*0088*/ 	.byte	0x04, 0x36
        /*008a*/ 	.short	(.L_100 - .L_99)
.L_99:
        /*008c*/ 	.word	0x00000008
.L_100:


//--------------------- .nv.info._Z18cumEnergyMapKernelPiiiS_ --------------------------
	.section	.nv.info._Z18cumEnergyMapKernelPiiiS_,"",@"SHT_CUDA_INFO"
	.sectionflags	@""
	.align	4


	//----- nvinfo : EIATTR_CUDA_API_VERSION
	.align		4
        /*0000*/ 	.byte	0x04, 0x37
        /*0002*/ 	.short	(.L_102 - .L_101)
.L_101:
        /*0004*/ 	.word	0x00000082


	//----- nvinfo : EIATTR_KPARAM_INFO
	.align		4
.L_102:
        /*0008*/ 	.byte	0x04, 0x17
        /*000a*/ 	.short	(.L_104 - .L_103)
.L_103:
        /*000c*/ 	.word	0x00000000
        /*0010*/ 	.short	0x0003
        /*0012*/ 	.short	0x0010
        /*0014*/ 	.byte	0x00, 0xf5, 0x21, 0x00


	//----- nvinfo : EIATTR_KPARAM_INFO
	.align		4
.L_104:
        /*0018*/ 	.byte	0x04, 0x17
        /*001a*/ 	.short	(.L_106 - .L_105)
.L_105:
        /*001c*/ 	.word	0x00000000
        /*0020*/ 	.short	0x0002
        /*0022*/ 	.short	0x000c
        /*0024*/ 	.byte	0x00, 0xf0, 0x11, 0x00


	//----- nvinfo : EIATTR_KPARAM_INFO
	.align		4
.L_106:
        /*0028*/ 	.byte	0x04, 0x17
        /*002a*/ 	.short	(.L_108 - .L_107)
.L_107:
        /*002c*/ 	.word	0x00000000
        /*0030*/ 	.short	0x0001
        /*0032*/ 	.short	0x0008
        /*0034*/ 	.byte	0x00, 0xf0, 0x11, 0x00


	//----- nvinfo : EIATTR_KPARAM_INFO
	.align		4
.L_108:
        /*0038*/ 	.byte	0x04, 0x17
        /*003a*/ 	.short	(.L_110 - .L_109)
.L_109:
        /*003c*/ 	.word	0x00000000
        /*0040*/ 	.short	0x0000
        /*0042*/ 	.short	0x0000
        /*0044*/ 	.byte	0x00, 0xf5, 0x21, 0x00


	//----- nvinfo : EIATTR_SPARSE_MMA_MASK
	.align		4
.L_110:
        /*0048*/ 	.byte	0x03, 0x50
        /*004a*/ 	.short	0x0000


	//----- nvinfo : EIATTR_MAXREG_COUNT
	.align		4
        /*004c*/ 	.byte	0x03, 0x1b
        /*004e*/ 	.short	0x00ff


	//----- nvinfo : EIATTR_NUM_BARRIERS
	.align		4
        /*0050*/ 	.byte	0x02, 0x4c
        /*0052*/ 	.byte	0x01
	.zero		1


	//----- nvinfo : EIATTR_MERCURY_ISA_VERSION
	.align		4
        /*0054*/ 	.byte	0x03, 0x5f
        /*0056*/ 	.short	0x0101


	//----- nvinfo : EIATTR_VRC_CTA_INIT_COUNT
	.align		4
        /*0058*/ 	.byte	0x02, 0x4a
	.zero		1
	.zero		1


	//----- nvinfo : EIATTR_EXIT_INSTR_OFFSETS
	.align		4
        /*005c*/ 	.byte	0x04, 0x1c
        /*005e*/ 	.short	(.L_112 - .L_111)


	//   ....[0]....
.L_111:
        /*0060*/ 	.word	0x00000070


	//   ....[1]....
        /*0064*/ 	.word	0x00000110


	//   ....[2]....
        /*0068*/ 	.word	0x000006b0


	//   ....[3]....
        /*006c*/ 	.word	0x00000940


	//   ....[4]....
        /*0070*/ 	.word	0x00000a90


	//----- nvinfo : EIATTR_CBANK_PARAM_SIZE
	.align		4
.L_112:
        /*0074*/ 	.byte	0x03, 0x19
        /*0076*/ 	.short	0x0018


	//----- nvinfo : EIATTR_PARAM_CBANK
	.align		4
        /*0078*/ 	.byte	0x04, 0x0a
        /*007a*/ 	.short	(.L_114 - .L_113)
	.align		4
.L_113:
        /*007c*/ 	.word	index@(.nv.constant0._Z18cumEnergyMapKernelPiiiS_)
        /*0080*/ 	.short	0x0380
        /*0082*/ 	.short	0x0018


	//----- nvinfo : EIATTR_SW_WAR
	.align		4
.L_114:
        /*0084*/ 	.byte	0x04, 0x36
        /*0086*/ 	.short	(.L_116 - .L_115)
.L_115:
        /*0088*/ 	.word	0x00000008
.L_116:


//--------------------- .nv.callgraph             --------------------------
	.section	.nv.callgraph,"",@"SHT_CUDA_CALLGRAPH"
	.align	4
	.sectionentsize	8
	.align		4
        /*0000*/ 	.word	0x00000000
	.align		4
        /*0004*/ 	.word	0xffffffff
	.align		4
        /*0008*/ 	.word	0x00000000
	.align		4
        /*000c*/ 	.word	0xfffffffe
	.align		4
        /*0010*/ 	.word	0x00000000
	.align		4
        /*0014*/ 	.word	0xfffffffd
	.align		4
        /*0018*/ 	.word	0x00000000
	.align		4
        /*001c*/ 	.word	0xfffffffc


//--------------------- .nv.constant3             --------------------------
	.section	.nv.constant3,"a",@progbits
	.align	4
.nv.constant3:
	.type		dc_filter,@object
	.size		dc_filter,(.L_0 - dc_filter)
dc_filter:
	.zero		36
.L_0:


//--------------------- .text._Z12addVecKernelPiS_iS_ --------------------------
	.section	.text._Z12addVecKernelPiS_iS_,"ax",@progbits
	.align	128
        .global         _Z12addVecKernelPiS_iS_
        .type           _Z12addVecKernelPiS_iS_,@function
        .size           _Z12addVecKernelPiS_iS_,(.L_x_21 - _Z12addVecKernelPiS_iS_)
        .other          _Z12addVecKernelPiS_iS_,@"STO_CUDA_ENTRY STV_DEFAULT"
_Z12addVecKernelPiS_iS_:
.text._Z12addVecKernelPiS_iS_:
[----:B------:R-:W-:Y:S01]  /*0000*/  LDC R1, c[0x0][0x37c] ;  /* 0x0000df00ff017b82 */ /* 0x000fe20000000800 */
[----:B------:R-:W0:Y:S07]  /*0010*/  S2R R0, SR_TID.X ;  /* 0x0000000000007919 */ /* 0x000e2e0000002100 */
[----:B------:R-:W0:Y:S01]  /*0020*/  S2UR UR4, SR_CTAID.X ;  /* 0x00000000000479c3 */ /* 0x000e220000002500 */
[----:B------:R-:W1:Y:S07]  /*0030*/  LDCU UR5, c[0x0][0x390] ;  /* 0x00007200ff0577ac */ /* 0x000e6e0008000800 */
[----:B------:R-:W0:Y:S02]  /*0040*/  LDC R9, c[0x0][0x360] ;  /* 0x0000d800ff097b82 */ /* 0x000e240000000800 */
[----:B0-----:R-:W-:-:S05]  /*0050*/  IMAD R9, R9, UR4, R0 ;  /* 0x0000000409097c24 */ /* 0x001fca000f8e0200 */
[----:B-1----:R-:W-:-:S13]  /*0060*/  ISETP.GE.AND P0, PT, R9, UR5, PT ;  /* 0x0000000509007c0c */ /* 0x002fda000bf06270 */
[----:B------:R-:W-:Y:S05]  /*0070*/  @P0 EXIT ;  /* 0x000000000000094d */ /* 0x000fea0003800000 */
[----:B------:R-:W0:Y:S01]  /*0080*/  LDC.64 R2, c[0x0][0x380] ;  /* 0x0000e000ff027b82 */ /* 0x000e220000000a00 */
[----:B------:R-:W1:Y:S07]  /*0090*/  LDCU.64 UR4, c[0x0][0x358] ;  /* 0x00006b00ff0477ac */ /* 0x000e6e0008000a00 */
[----:B------:R-:W2:Y:S08]  /*00a0*/  LDC.64 R4, c[0x0][0x388] ;  /* 0x0000e200ff047b82 */ /* 0x000eb00000000a00 */
[----:B------:R-:W3:Y:S01]  /*00b0*/  LDC.64 R6, c[0x0][0x398] ;  /* 0x0000e600ff067b82 */ /* 0x000ee20000000a00 */
[----:B0-----:R-:W-:-:S06]  /*00c0*/  IMAD.WIDE R2, R9, 0x4, R2 ;  /* 0x0000000409027825 */ /* 0x001fcc00078e0202 */
[----:B-1----:R-:W4:Y:S01]  /*00d0*/  LDG.E R2, desc[UR4][R2.64] ;  /* 0x0000000402027981 */ /* 0x002f22000c1e1900 */
[----:B--2---:R-:W-:-:S06]  /*00e0*/  IMAD.WIDE R4, R9, 0x4, R4 ;  /* 0x0000000409047825 */ /* 0x004fcc00078e0204 */
[----:B------:R-:W2:Y:S01]  /*00f0*/  LDG.E R4, desc[UR4][R4.64] ;  /* 0x0000000404047981 */ /* 0x000ea2000c1e1900 */
[----:B---3--:R-:W-:Y:S01]  /*0100*/  IMAD.WIDE R6, R9, 0x4, R6 ;  /* 0x0000000409067825 */ /* 0x008fe200078e0206 */
[----:B----4-:R-:W-:Y:S02]  /*0110*/  IABS R11, R2 ;  /* 0x00000002000b7213 */ /* 0x010fe40000000000 */
[----:B--2---:R-:W-:-:S04]  /*0120*/  IABS R0, R4 ;  /* 0x0000000400007213 */ /* 0x004fc80000000000 */
[----:B------:R-:W-:-:S05]  /*0130*/  IADD3 R9, PT, PT, R0, R11, RZ ;  /* 0x0000000b00097210 */ /* 0x000fca0007ffe0ff */
[----:B------:R-:W-:Y:S01]  /*0140*/  STG.E desc[UR4][R6.64], R9 ;  /* 0x0000000906007986 */ /* 0x000fe2000c101904 */
[----:B------:R-:W-:Y:S05]  /*0150*/  EXIT ;  /* 0x000000000000794d */ /* 0x000fea0003800000 */
.L_x_0:
[----:B------:R-:W-:-:S00]  /*0160*/  BRA `(.L_x_0) ;  /* 0xfffffffc00fc7947 */ /* 0x000fc0000383ffff */
[----:B------:R-:W-:-:S00]  /*0170*/  NOP ;  /* 0x0000000000007918 */ /* 0x000fc00000000000 */
        /* <DEDUP_REMOVED lines=8> */
.L_x_21:


//--------------------- .text._Z21convertRgb2GrayKernelPhiiS_ --------------------------
	.section	.text._Z21convertRgb2GrayKernelPhiiS_,"ax",@progbits
	.align	128
        .global         _Z21convertRgb2GrayKernelPhiiS_
        .type           _Z21convertRgb2GrayKernelPhiiS_,@function
        .size           _Z21convertRgb2GrayKernelPhiiS_,(.L_x_22 - _Z21convertRgb2GrayKernelPhiiS_)
        .other          _Z21convertRgb2GrayKernelPhiiS_,@"STO_CUDA_ENTRY STV_DEFAULT"
_Z21convertRgb2GrayKernelPhiiS_:
.text._Z21convertRgb2GrayKernelPhiiS_:
[----:B------:R-:W-:Y:S01]  /*0000*/  LDC R1, c[0x0][0x37c] ;  /* 0x0000df00ff017b82 */ /* 0x000fe20000000800 */
[----:B------:R-:W0:Y:S07]  /*0010*/  S2R R3, SR_TID.Y ;  /* 0x0000000000037919 */ /* 0x000e2e0000002200 */
[----:B------:R-:W0:Y:S01]  /*0020*/  S2UR UR4, SR_CTAID.Y ;  /* 0x00000000000479c3 */ /* 0x000e220000002600 */
[----:B------:R-:W1:Y:S01]  /*0030*/  LDCU.64 UR6, c[0x0][0x388] ;  /* 0x00007100ff0677ac */ /* 0x000e620008000a00 */
[----:B------:R-:W2:Y:S06]  /*0040*/  S2R R5, SR_TID.X ;  /* 0x0000000000057919 */ /* 0x000eac0000002100 */
[----:B------:R-:W0:Y:S08]  /*0050*/  LDC R0, c[0x0][0x364] ;  /* 0x0000d900ff007b82 */ /* 0x000e300000000800 */
[----:B------:R-:W2:Y:S08]  /*0060*/  S2UR UR5, SR_CTAID.X ;  /* 0x00000000000579c3 */ /* 0x000eb00000002500 */
[----:B------:R-:W2:Y:S01]  /*0070*/  LDC R2, c[0x0][0x360] ;  /* 0x0000d800ff027b82 */ /* 0x000ea20000000800 */
[----:B0-----:R-:W-:-:S05]  /*0080*/  IMAD R0, R0, UR4, R3 ;  /* 0x0000000400007c24 */ /* 0x001fca000f8e0203 */
[----:B-1----:R-:W-:Y:S01]  /*0090*/  ISETP.GE.AND P0, PT, R0, UR7, PT ;  /* 0x0000000700007c0c */ /* 0x002fe2000bf06270 */
[----:B--2---:R-:W-:-:S05]  /*00a0*/  IMAD R3, R2, UR5, R5 ;  /* 0x0000000502037c24 */ /* 0x004fca000f8e0205 */
[----:B------:R-:W-:-:S13]  /*00b0*/  ISETP.GE.OR P0, PT, R3, UR6, P0 ;  /* 0x0000000603007c0c */ /* 0x000fda0008706670 */
[----:B------:R-:W-:Y:S05]  /*00c0*/  @P0 EXIT ;  /* 0x000000000000094d */ /* 0x000fea0003800000 */
[----:B------:R-:W0:Y:S01]  /*00d0*/  LDCU.64 UR8, c[0x0][0x380] ;  /* 0x00007000ff0877ac */ /* 0x000e220008000a00 */
[----:B------:R-:W-:Y:S01]  /*00e0*/  IMAD R0, R0, UR6, R3 ;  /* 0x0000000600007c24 */ /* 0x000fe2000f8e0203 */
[----:B------:R-:W1:Y:S03]  /*00f0*/  LDCU.64 UR4, c[0x0][0x358] ;  /* 0x00006b00ff0477ac */ /* 0x000e660008000a00 */
[----:B------:R-:W-:-:S05]  /*0100*/  IMAD R3, R0, 0x3, RZ ;  /* 0x0000000300037824 */ /* 0x000fca00078e02ff */
[----:B0-----:R-:W-:-:S04]  /*0110*/  IADD3 R2, P0, PT, R3, UR8, RZ ;  /* 0x0000000803027c10 */ /* 0x001fc8000ff1e0ff */
[----:B------:R-:W-:Y:S01]  /*0120*/  LEA.HI.X.SX32 R3, R3, UR9, 0x1, P0 ;  /* 0x0000000903037c11 */ /* 0x000fe200080f0eff */
[----:B------:R-:W0:Y:S04]  /*0130*/  LDCU.64 UR8, c[0x0][0x390] ;  /* 0x00007200ff0877ac */ /* 0x000e280008000a00 */
[----:B-1----:R-:W2:Y:S04]  /*0140*/  LDG.E.U8 R5, desc[UR4][R2.64+0x1] ;  /* 0x0000010402057981 */ /* 0x002ea8000c1e1100 */
[----:B------:R-:W3:Y:S04]  /*0150*/  LDG.E.U8 R4, desc[UR4][R2.64] ;  /* 0x0000000402047981 */ /* 0x000ee8000c1e1100 */
[----:B------:R-:W4:Y:S01]  /*0160*/  LDG.E.U8 R6, desc[UR4][R2.64+0x2] ;  /* 0x0000020402067981 */ /* 0x000f22000c1e1100 */
[----:B--2---:R-:W-:-:S02]  /*0170*/  I2FP.F32.U32 R5, R5 ;  /* 0x0000000500057245 */ /* 0x004fc40000201000 */
[----:B---3--:R-:W-:-:S03]  /*0180*/  I2FP.F32.U32 R4, R4 ;  /* 0x0000000400047245 */ /* 0x008fc60000201000 */
[----:B------:R-:W-:Y:S01]  /*0190*/  FMUL R5, R5, 0.58700001239776611328 ;  /* 0x3f1645a205057820 */ /* 0x000fe20000400000 */
[----:B----4-:R-:W-:-:S03]  /*01a0*/  I2FP.F32.U32 R7, R6 ;  /* 0x0000000600077245 */ /* 0x010fc60000201000 */
[----:B------:R-:W-:-:S04]  /*01b0*/  FFMA R4, R4, 0.29899999499320983887, R5 ;  /* 0x3e99168704047823 */ /* 0x000fc80000000005 */
[----:B------:R-:W-:Y:S01]  /*01c0*/  FFMA R7, R7, 0.11400000005960464478, R4 ;  /* 0x3de978d507077823 */ /* 0x000fe20000000004 */
[----:B0-----:R-:W-:-:S04]  /*01d0*/  IADD3 R4, P0, PT, R0, UR8, RZ ;  /* 0x0000000800047c10 */ /* 0x001fc8000ff1e0ff */
[----:B------:R-:W-:Y:S01]  /*01e0*/  LEA.HI.X.SX32 R5, R0, UR9, 0x1, P0 ;  /* 0x0000000900057c11 */ /* 0x000fe200080f0eff */
[----:B------:R-:W0:Y:S04]  /*01f0*/  F2I.U32.TRUNC.NTZ R7, R7 ;  /* 0x0000000700077305 */ /* 0x000e28000020f000 */
[----:B0-----:R-:W-:Y:S01]  /*0200*/  STG.E.U8 desc[UR4][R4.64], R7 ;  /* 0x0000000704007986 */ /* 0x001fe2000c101104 */
[----:B------:R-:W-:Y:S05]  /*0210*/  EXIT ;  /* 0x000000000000794d */ /* 0x000fea0003800000 */
.L_x_1:
        /* <DEDUP_REMOVED lines=14> */
.L_x_22:


//--------------------- .text._Z10convKernelPhiiiPi --------------------------
	.section	.text._Z10convKernelPhiiiPi,"ax",@progbits
	.align	128
        .global         _Z10convKernelPhiiiPi
        .type           _Z10convKernelPhiiiPi,@function
        .size           _Z10convKernelPhiiiPi,(.L_x_23 - _Z10convKernelPhiiiPi)
        .other          _Z10convKernelPhiiiPi,@"STO_CUDA_ENTRY STV_DEFAULT"
_Z10convKernelPhiiiPi:
.text._Z10convKernelPhiiiPi:
[----:B------:R-:W-:Y:S01]  /*0000*/  LDC R1, c[0x0][0x37c] ;  /* 0x0000df00ff017b82 */ /* 0x000fe20000000800 */
[----:B------:R-:W0:Y:S01]  /*0010*/  S2R R2, SR_TID.Y ;  /* 0x0000000000027919 */ /* 0x000e220000002200 */
[----:B------:R-:W1:Y:S06]  /*0020*/  LDCU UR6, c[0x0][0x360] ;  /* 0x00006c00ff0677ac */ /* 0x000e6c0008000800 */
[----:B------:R-:W2:Y:S01]  /*0030*/  S2UR UR5, SR_CTAID.Y ;  /* 0x00000000000579c3 */ /* 0x000ea20000002600 */
[----:B------:R-:W3:Y:S07]  /*0040*/  S2R R5, SR_TID.X ;  /* 0x0000000000057919 */ /* 0x000eee0000002100 */
[----:B------:R-:W2:Y:S08]  /*0050*/  LDC R4, c[0x0][0x364] ;  /* 0x0000d900ff047b82 */ /* 0x000eb00000000800 */
[----:B------:R-:W1:Y:S08]  /*0060*/  S2UR UR4, SR_CTAID.X ;  /* 0x00000000000479c3 */ /* 0x000e700000002500 */
[----:B------:R-:W4:Y:S01]  /*0070*/  LDC.64 R10, c[0x0][0x388] ;  /* 0x0000e200ff0a7b82 */ /* 0x000f220000000a00 */
[----:B--2---:R-:W-:-:S05]  /*0080*/  IMAD R7, R4, UR5, RZ ;  /* 0x0000000504077c24 */ /* 0x004fca000f8e02ff */
[----:B0-----:R-:W-:Y:S01]  /*0090*/  IADD3 R0, PT, PT, R7, R2, RZ ;  /* 0x0000000207007210 */ /* 0x001fe20007ffe0ff */
[----:B-1----:R-:W-:-:S06]  /*00a0*/  UIMAD UR4, UR4, UR6, URZ ;  /* 0x00000006040472a4 */ /* 0x002fcc000f8e02ff */
[----:B---3--:R-:W-:Y:S01]  /*00b0*/  VIADD R3, R5, UR4 ;  /* 0x0000000405037c36 */ /* 0x008fe20008000000 */
[----:B----4-:R-:W-:-:S04]  /*00c0*/  ISETP.GE.AND P0, PT, R0, R11, PT ;  /* 0x0000000b0000720c */ /* 0x010fc80003f06270 */
[----:B------:R-:W-:-:S13]  /*00d0*/  ISETP.GE.OR P0, PT, R3, R10, P0 ;  /* 0x0000000a0300720c */ /* 0x000fda0000706670 */
[----:B------:R-:W-:Y:S05]  /*00e0*/  @P0 EXIT ;  /* 0x000000000000094d */ /* 0x000fea0003800000 */
[----:B------:R-:W0:Y:S01]  /*00f0*/  LDCU UR7, c[0x0][0x390] ;  /* 0x00007200ff0777ac */ /* 0x000e220008000800 */
[----:B------:R-:W-:Y:S01]  /*0100*/  BSSY.RECONVERGENT B0, `(.L_x_2) ;  /* 0x000002a000007945 */ /* 0x000fe20003800200 */
[----:B------:R-:W1:Y:S01]  /*0110*/  LDCU.64 UR18, c[0x0][0x358] ;  /* 0x00006b00ff1277ac */ /* 0x000e620008000a00 */
[----:B------:R-:W2:Y:S01]  /*0120*/  LDCU UR10, c[0x0][0x388] ;  /* 0x00007100ff0a77ac */ /* 0x000ea20008000800 */
[----:B------:R-:W3:Y:S01]  /*0130*/  LDCU.64 UR8, c[0x0][0x380] ;  /* 0x00007000ff0877ac */ /* 0x000ee20008000a00 */
[----:B0-----:R-:W-:-:S06]  /*0140*/  UIADD3 UR21, UPT, UPT, UR6, -0x1, UR7 ;  /* 0xffffffff06157890 */ /* 0x001fcc000fffe007 */
[----:B------:R-:W-:-:S13]  /*0150*/  ISETP.GE.AND P0, PT, R5, UR21, PT ;  /* 0x0000001505007c0c */ /* 0x000fda000bf06270 */
[----:B-123--:R-:W-:Y:S05]  /*0160*/  @P0 BRA `(.L_x_3) ;  /* 0x00000000008c0947 */ /* 0x00efea0003800000 */
[----:B------:R-:W-:Y:S02]  /*0170*/  ULEA.HI UR5, UR7, UR7, URZ, 0x1 ;  /* 0x0000000707057291 */ /* 0x000fe4000f8f08ff */
[----:B------:R-:W-:Y:S01]  /*0180*/  IMAD.U32 R15, RZ, RZ, UR7 ;  /* 0x00000007ff0f7e24 */ /* 0x000fe2000f8e00ff */
[----:B------:R-:W-:Y:S01]  /*0190*/  IADD3 R9, PT, PT, R10, -0x1, RZ ;  /* 0xffffffff0a097810 */ /* 0x000fe20007ffe0ff */
[----:B------:R-:W-:Y:S01]  /*01a0*/  USHF.R.S32.HI UR5, URZ, 0x1, UR5 ;  /* 0x00000001ff057899 */ /* 0x000fe20008011405 */
[----:B------:R-:W-:Y:S02]  /*01b0*/  IADD3 R11, PT, PT, R11, -0x1, RZ ;  /* 0xffffffff0b0b7810 */ /* 0x000fe40007ffe0ff */
[----:B------:R-:W-:Y:S02]  /*01c0*/  MOV R13, R5 ;  /* 0x00000005000d7202 */ /* 0x000fe40000000f00 */
[----:B------:R-:W-:Y:S01]  /*01d0*/  IADD3 R14, PT, PT, R4, -0x1, R15 ;  /* 0xffffffff040e7810 */ /* 0x000fe20007ffe00f */
[----:B------:R-:W-:-:S02]  /*01e0*/  IMAD.U32 R8, RZ, RZ, UR5 ;  /* 0x00000005ff087e24 */ /* 0x000fc4000f8e00ff */
[----:B------:R-:W-:-:S03]  /*01f0*/  VIADD R10, R7, -UR5 ;  /* 0x80000005070a7c36 */ /* 0x000fc60008000000 */
[----:B------:R-:W-:-:S07]  /*0200*/  IADD3 R8, PT, PT, -R8, UR4, RZ ;  /* 0x0000000408087c10 */ /* 0x000fce000fffe1ff */
.L_x_7:
[----:B------:R-:W-:Y:S01]  /*0210*/  ISETP.GE.AND P0, PT, R2, R14, PT ;  /* 0x0000000e0200720c */ /* 0x000fe20003f06270 */
[----:B------:R-:W-:-:S12]  /*0220*/  BSSY.RECONVERGENT B1, `(.L_x_4) ;  /* 0x0000014000017945 */ /* 0x000fd80003800200 */
[----:B0-----:R-:W-:Y:S05]  /*0230*/  @P0 BRA `(.L_x_5) ;  /* 0x0000000000480947 */ /* 0x001fea0003800000 */
[----:B------:R-:W0:Y:S01]  /*0240*/  S2R R12, SR_CgaCtaId ;  /* 0x00000000000c7919 */ /* 0x000e220000008800 */
[----:B------:R-:W-:Y:S02]  /*0250*/  MOV R7, 0x400 ;  /* 0x0000040000077802 */ /* 0x000fe40000000f00 */
[----:B------:R-:W-:Y:S02]  /*0260*/  VIADDMNMX R6, R8, R13, RZ, !PT ;  /* 0x0000000d08067246 */ /* 0x000fe400078001ff */
[----:B------:R-:W-:Y:S02]  /*0270*/  MOV R15, R2 ;  /* 0x00000002000f7202 */ /* 0x000fe40000000f00 */
[----:B------:R-:W-:Y:S02]  /*0280*/  VIMNMX R21, PT, PT, R9, R6, PT ;  /* 0x0000000609157248 */ /* 0x000fe40003fe0100 */
[----:B0-----:R-:W-:-:S07]  /*0290*/  LEA R17, R12, R7, 0x18 ;  /* 0x000000070c117211 */ /* 0x001fce00078ec0ff */
.L_x_6:
[----:B0-----:R-:W-:-:S04]  /*02a0*/  VIADDMNMX R6, R10, R15, RZ, !PT ;  /* 0x0000000f0a067246 */ /* 0x001fc800078001ff */
[----:B------:R-:W-:-:S05]  /*02b0*/  VIMNMX R6, PT, PT, R11, R6, PT ;  /* 0x000000060b067248 */ /* 0x000fca0003fe0100 */
[----:B------:R-:W-:-:S05]  /*02c0*/  IMAD R7, R6, UR10, R21 ;  /* 0x0000000a06077c24 */ /* 0x000fca000f8e0215 */
[----:B------:R-:W-:-:S04]  /*02d0*/  IADD3 R6, P0, PT, R7, UR8, RZ ;  /* 0x0000000807067c10 */ /* 0x000fc8000ff1e0ff */
[----:B------:R-:W-:-:S05]  /*02e0*/  LEA.HI.X.SX32 R7, R7, UR9, 0x1, P0 ;  /* 0x0000000907077c11 */ /* 0x000fca00080f0eff */
[----:B------:R-:W2:Y:S01]  /*02f0*/  LDG.E.U8 R6, desc[UR18][R6.64] ;  /* 0x0000001206067981 */ /* 0x000ea2000c1e1100 */
[----:B------:R-:W-:Y:S01]  /*0300*/  IMAD R12, R15, UR21, R13 ;  /* 0x000000150f0c7c24 */ /* 0x000fe2000f8e020d */
[----:B------:R-:W-:-:S03]  /*0310*/  IADD3 R15, PT, PT, R4, R15, RZ ;  /* 0x0000000f040f7210 */ /* 0x000fc60007ffe0ff */
[----:B------:R-:W-:Y:S01]  /*0320*/  IMAD.IADD R19, R12, 0x1, R17 ;  /* 0x000000010c137824 */ /* 0x000fe200078e0211 */
[----:B------:R-:W-:-:S04]  /*0330*/  ISETP.GE.AND P0, PT, R15, R14, PT ;  /* 0x0000000e0f00720c */ /* 0x000fc80003f06270 */
[----:B--2---:R0:W-:Y:S09]  /*0340*/  STS.U8 [R19], R6 ;  /* 0x0000000613007388 */ /* 0x0041f20000000000 */
[----:B------:R-:W-:Y:S05]  /*0350*/  @!P0 BRA `(.L_x_6) ;  /* 0xfffffffc00d08947 */ /* 0x000fea000383ffff */
.L_x_5:
[----:B------:R-:W-:Y:S05]  /*0360*/  BSYNC.RECONVERGENT B1 ;  /* 0x0000000000017941 */ /* 0x000fea0003800200 */
.L_x_4:
[----:B------:R-:W-:-:S05]  /*0370*/  VIADD R13, R13, UR6 ;  /* 0x000000060d0d7c36 */ /* 0x000fca0008000000 */
[----:B------:R-:W-:-:S13]  /*0380*/  ISETP.GE.AND P0, PT, R13, UR21, PT ;  /* 0x000000150d007c0c */ /* 0x000fda000bf06270 */
[----:B------:R-:W-:Y:S05]  /*0390*/  @!P0 BRA `(.L_x_7) ;  /* 0xfffffffc009c8947 */ /* 0x000fea000383ffff */
.L_x_3:
[----:B------:R-:W-:Y:S05]  /*03a0*/  BSYNC.RECONVERGENT B0 ;  /* 0x0000000000007941 */ /* 0x000fea0003800200 */
.L_x_2:
[----:B------:R-:W1:Y:S01]  /*03b0*/  LDCU UR6, c[0x0][0x390] ;  /* 0x00007200ff0677ac */ /* 0x000e620008000800 */
[----:B------:R-:W-:Y:S01]  /*03c0*/  HFMA2 R8, -RZ, RZ, 0, 0 ;  /* 0x00000000ff087431 */ /* 0x000fe200000001ff */
[----:B-1----:R-:W-:Y:S01]  /*03d0*/  UISETP.GE.AND UP0, UPT, UR6, 0x1, UPT ;  /* 0x000000010600788c */ /* 0x002fe2000bf06270 */
[----:B------:R-:W-:Y:S08]  /*03e0*/  BAR.SYNC.DEFER_BLOCKING 0x0 ;  /* 0x0000000000007b1d */ /* 0x000ff00000010000 */
[----:B------:R-:W-:Y:S05]  /*03f0*/  BRA.U !UP0, `(.L_x_8) ;  /* 0x0000000908707547 */ /* 0x000fea000b800000 */
[----:B------:R-:W-:Y:S01]  /*0400*/  UIADD3 UR4, UPT, UPT, UR6, -0x1, URZ ;  /* 0xffffffff06047890 */ /* 0x000fe2000fffe0ff */
[----:B------:R-:W-:Y:S01]  /*0410*/  IMAD.MOV.U32 R8, RZ, RZ, RZ ;  /* 0x000000ffff087224 */ /* 0x000fe200078e00ff */
[----:B------:R-:W-:Y:S02]  /*0420*/  ULOP3.LUT UR7, UR6, 0x7ffffff8, URZ, 0xc0, !UPT ;  /* 0x7ffffff806077892 */ /* 0x000fe4000f8ec0ff */
[----:B------:R-:W-:Y:S02]  /*0430*/  ULOP3.LUT UR22, UR6, 0x7, URZ, 0xc0, !UPT ;  /* 0x0000000706167892 */ /* 0x000fe4000f8ec0ff */
[----:B------:R-:W-:Y:S02]  /*0440*/  UISETP.GE.U32.AND UP0, UPT, UR4, 0x7, UPT ;  /* 0x000000070400788c */ /* 0x000fe4000bf06070 */
[----:B------:R-:W-:Y:S02]  /*0450*/  ULOP3.LUT UR6, UR6, 0x3, URZ, 0xc0, !UPT ;  /* 0x0000000306067892 */ /* 0x000fe4000f8ec0ff */
[----:B------:R-:W-:Y:S01]  /*0460*/  UIADD3 UR20, UPT, UPT, -UR7, URZ, URZ ;  /* 0x000000ff07147290 */ /* 0x000fe2000fffe1ff */
[----:B------:R-:W-:-:S11]  /*0470*/  UMOV UR4, URZ ;  /* 0x000000ff00047c82 */ /* 0x000fd60008000000 */
.L_x_14:
[----:B------:R-:W-:Y:S01]  /*0480*/  IADD3 R4, PT, PT, R5, UR4, RZ ;  /* 0x0000000405047c10 */ /* 0x000fe2000fffe0ff */
[----:B------:R-:W-:Y:S01]  /*0490*/  UMOV UR5, URZ ;  /* 0x000000ff00057c82 */ /* 0x000fe20008000000 */
[----:B------:R-:W-:Y:S05]  /*04a0*/  BRA.U !UP0, `(.L_x_9) ;  /* 0x00000005081c7547 */ /* 0x000fea000b800000 */
[----:B------:R-:W1:Y:S01]  /*04b0*/  S2R R9, SR_CgaCtaId ;  /* 0x0000000000097919 */ /* 0x000e620000008800 */
[----:B------:R-:W2:Y:S01]  /*04c0*/  LDCU UR30, c[0x0][0x390] ;  /* 0x00007200ff1e77ac */ /* 0x000ea20008000800 */
[----:B0-----:R-:W-:Y:S01]  /*04d0*/  MOV R6, 0x400 ;  /* 0x0000040000067802 */ /* 0x001fe20000000f00 */
[----:B------:R-:W-:Y:S01]  /*04e0*/  IMAD R7, R2, UR21, R5 ;  /* 0x0000001502077c24 */ /* 0x000fe2000f8e0205 */
[----:B------:R-:W-:Y:S01]  /*04f0*/  UMOV UR5, URZ ;  /* 0x000000ff00057c82 */ /* 0x000fe20008000000 */
[----:B------:R-:W-:Y:S01]  /*0500*/  UMOV UR8, UR4 ;  /* 0x0000000400087c82 */ /* 0x000fe20008000000 */
[----:B------:R-:W-:Y:S01]  /*0510*/  UMOV UR9, UR20 ;  /* 0x0000001400097c82 */ /* 0x000fe20008000000 */
[----:B--2---:R-:W-:Y:S02]  /*0520*/  UIADD3 UR23, UPT, UPT, UR4, UR30, URZ ;  /* 0x0000001e04177290 */ /* 0x004fe4000fffe0ff */
[----:B------:R-:W-:Y:S02]  /*0530*/  ULEA UR24, UR30, UR4, 0x1 ;  /* 0x000000041e187291 */ /* 0x000fe4000f8e08ff */
[----:B------:R-:W-:-:S02]  /*0540*/  UIMAD UR25, UR30, 0x3, UR4 ;  /* 0x000000031e1978a4 */ /* 0x000fc4000f8e0204 */
[----:B------:R-:W-:Y:S02]  /*0550*/  ULEA UR26, UR30, UR4, 0x2 ;  /* 0x000000041e1a7291 */ /* 0x000fe4000f8e10ff */
[----:B------:R-:W-:Y:S02]  /*0560*/  UIMAD UR27, UR30, 0x5, UR4 ;  /* 0x000000051e1b78a4 */ /* 0x000fe4000f8e0204 */
[----:B------:R-:W-:Y:S02]  /*0570*/  UIMAD UR28, UR30, 0x6, UR4 ;  /* 0x000000061e1c78a4 */ /* 0x000fe4000f8e0204 */
[----:B------:R-:W-:Y:S01]  /*0580*/  UIMAD UR29, UR30, 0x7, UR4 ;  /* 0x000000071e1d78a4 */ /* 0x000fe2000f8e0204 */
[----:B-1----:R-:W-:-:S04]  /*0590*/  LEA R6, R9, R6, 0x18 ;  /* 0x0000000609067211 */ /* 0x002fc800078ec0ff */
[----:B------:R-:W-:-:S07]  /*05a0*/  IADD3 R7, PT, PT, R6, UR4, R7 ;  /* 0x0000000406077c10 */ /* 0x000fce000fffe007 */
.L_x_10:
[----:B------:R-:W-:Y:S01]  /*05b0*/  VIADD R9, R2, UR5 ;  /* 0x0000000502097c36 */ /* 0x000fe20008000000 */
[----:B------:R-:W-:Y:S02]  /*05c0*/  USHF.L.U32 UR10, UR8, 0x2, URZ ;  /* 0x00000002080a7899 */ /* 0x000fe400080006ff */
[----:B------:R-:W-:Y:S01]  /*05d0*/  USHF.L.U32 UR11, UR23, 0x2, URZ ;  /* 0x00000002170b7899 */ /* 0x000fe200080006ff */
[----:B------:R-:W-:Y:S01]  /*05e0*/  IMAD R9, R9, UR21, R4 ;  /* 0x0000001509097c24 */ /* 0x000fe2000f8e0204 */
[----:B------:R-:W-:Y:S02]  /*05f0*/  USHF.L.U32 UR12, UR24, 0x2, URZ ;  /* 0x00000002180c7899 */ /* 0x000fe400080006ff */
[----:B------:R-:W-:Y:S02]  /*0600*/  USHF.L.U32 UR13, UR25, 0x2, URZ ;  /* 0x00000002190d7899 */ /* 0x000fe400080006ff */
[----:B------:R-:W-:Y:S01]  /*0610*/  IADD3 R10, PT, PT, R6, UR21, R9 ;  /* 0x00000015060a7c10 */ /* 0x000fe2000fffe009 */
[----:B------:R-:W-:Y:S01]  /*0620*/  USHF.L.U32 UR14, UR26, 0x2, URZ ;  /* 0x000000021a0e7899 */ /* 0x000fe200080006ff */
[----:B------:R-:W0:Y:S01]  /*0630*/  LDS.U8 R9, [R7] ;  /* 0x0000000007097984 */ /* 0x000e220000000000 */
[----:B------:R-:W-:Y:S01]  /*0640*/  USHF.L.U32 UR15, UR27, 0x2, URZ ;  /* 0x000000021b0f7899 */ /* 0x000fe200080006ff */
[----:B------:R-:W-:Y:S01]  /*0650*/  IADD3 R11, PT, PT, R10, UR21, RZ ;  /* 0x000000150a0b7c10 */ /* 0x000fe2000fffe0ff */
[----:B------:R-:W0:Y:S01]  /*0660*/  LDCU UR10, c[0x3][UR10] ;  /* 0x00c000000a0a77ac */ /* 0x000e220008000800 */
[----:B------:R-:W1:Y:S02]  /*0670*/  LDS.U8 R12, [R10] ;  /* 0x000000000a0c7984 */ /* 0x000e640000000000 */
[----:B------:R-:W-:Y:S01]  /*0680*/  IADD3 R13, PT, PT, R11, UR21, RZ ;  /* 0x000000150b0d7c10 */ /* 0x000fe2000fffe0ff */
[----:B------:R-:W1:Y:S01]  /*0690*/  LDCU UR11, c[0x3][UR11] ;  /* 0x00c000000b0b77ac */ /* 0x000e620008000800 */
[----:B------:R2:W3:Y:S03]  /*06a0*/  LDS.U8 R14, [R10+UR21] ;  /* 0x000000150a0e7984 */ /* 0x0004e60008000000 */
[----:B------:R-:W-:Y:S01]  /*06b0*/  VIADD R15, R13, UR21 ;  /* 0x000000150d0f7c36 */ /* 0x000fe20008000000 */
[----:B------:R-:W4:Y:S01]  /*06c0*/  LDS.U8 R16, [R11+UR21] ;  /* 0x000000150b107984 */ /* 0x000f220008000000 */
[----:B------:R-:W3:Y:S03]  /*06d0*/  LDCU UR12, c[0x3][UR12] ;  /* 0x00c000000c0c77ac */ /* 0x000ee60008000800 */
[----:B------:R-:W5:Y:S01]  /*06e0*/  LDS.U8 R18, [R13+UR21] ;  /* 0x000000150d127984 */ /* 0x000f620008000000 */
[----:B------:R-:W-:Y:S01]  /*06f0*/  IADD3 R17, PT, PT, R15, UR21, RZ ;  /* 0x000000150f117c10 */ /* 0x000fe2000fffe0ff */
[----:B------:R-:W-:-:S02]  /*0700*/  USHF.L.U32 UR16, UR28, 0x2, URZ ;  /* 0x000000021c107899 */ /* 0x000fc400080006ff */
[----:B------:R-:W5:Y:S01]  /*0710*/  LDS.U8 R20, [R15+UR21] ;  /* 0x000000150f147984 */ /* 0x000f620008000000 */
[----:B--2---:R-:W-:Y:S01]  /*0720*/  IADD3 R10, PT, PT, R17, UR21, RZ ;  /* 0x00000015110a7c10 */ /* 0x004fe2000fffe0ff */
[----:B------:R-:W4:Y:S02]  /*0730*/  LDCU UR13, c[0x3][UR13] ;  /* 0x00c000000d0d77ac */ /* 0x000f240008000800 */
[----:B------:R-:W2:Y:S01]  /*0740*/  LDS.U8 R22, [R17+UR21] ;  /* 0x0000001511167984 */ /* 0x000ea20008000000 */
[----:B------:R-:W-:-:S03]  /*0750*/  USHF.L.U32 UR17, UR29, 0x2, URZ ;  /* 0x000000021d117899 */ /* 0x000fc600080006ff */
[----:B------:R-:W2:Y:S01]  /*0760*/  LDS.U8 R10, [R10+UR21] ;  /* 0x000000150a0a7984 */ /* 0x000ea20008000000 */
[----:B------:R-:W5:Y:S01]  /*0770*/  LDCU UR14, c[0x3][UR14] ;  /* 0x00c000000e0e77ac */ /* 0x000f620008000800 */
[----:B------:R-:W5:Y:S01]  /*0780*/  LDCU UR15, c[0x3][UR15] ;  /* 0x00c000000f0f77ac */ /* 0x000f620008000800 */
[----:B------:R-:W2:Y:S01]  /*0790*/  LDCU UR16, c[0x3][UR16] ;  /* 0x00c00000101077ac */ /* 0x000ea20008000800 */
[----:B0-----:R-:W-:-:S05]  /*07a0*/  IMAD R9, R9, UR10, R8 ;  /* 0x0000000a09097c24 */ /* 0x001fca000f8e0208 */
[----:B------:R-:W0:Y:S01]  /*07b0*/  LDCU UR17, c[0x3][UR17] ;  /* 0x00c00000111177ac */ /* 0x000e220008000800 */
[----:B------:R-:W-:Y:S02]  /*07c0*/  IMAD.U32 R8, RZ, RZ, UR21 ;  /* 0x00000015ff087e24 */ /* 0x000fe4000f8e00ff */
[----:B-1----:R-:W-:Y:S01]  /*07d0*/  IMAD R9, R12, UR11, R9 ;  /* 0x0000000b0c097c24 */ /* 0x002fe2000f8e0209 */
[----:B------:R-:W-:Y:S02]  /*07e0*/  UIADD3 UR9, UPT, UPT, UR9, 0x8, URZ ;  /* 0x0000000809097890 */ /* 0x000fe4000fffe0ff */
[----:B------:R-:W-:Y:S01]  /*07f0*/  LEA R7, R8, R7, 0x3 ;  /* 0x0000000708077211 */ /* 0x000fe200078e18ff */
[----:B---3--:R-:W-:Y:S01]  /*0800*/  IMAD R9, R14, UR12, R9 ;  /* 0x0000000c0e097c24 */ /* 0x008fe2000f8e0209 */
[----:B------:R-:W-:Y:S02]  /*0810*/  UISETP.NE.AND UP1, UPT, UR9, URZ, UPT ;  /* 0x000000ff0900728c */ /* 0x000fe4000bf25270 */
[----:B------:R-:W-:Y:S01]  /*0820*/  ULEA UR23, UR30, UR23, 0x3 ;  /* 0x000000171e177291 */ /* 0x000fe2000f8e18ff */
[----:B----4-:R-:W-:Y:S01]  /*0830*/  IMAD R9, R16, UR13, R9 ;  /* 0x0000000d10097c24 */ /* 0x010fe2000f8e0209 */
[----:B------:R-:W-:-:S02]  /*0840*/  ULEA UR24, UR30, UR24, 0x3 ;  /* 0x000000181e187291 */ /* 0x000fc4000f8e18ff */
[----:B------:R-:W-:Y:S01]  /*0850*/  ULEA UR25, UR30, UR25, 0x3 ;  /* 0x000000191e197291 */ /* 0x000fe2000f8e18ff */
[----:B-----5:R-:W-:Y:S01]  /*0860*/  IMAD R9, R18, UR14, R9 ;  /* 0x0000000e12097c24 */ /* 0x020fe2000f8e0209 */
[----:B------:R-:W-:Y:S02]  /*0870*/  ULEA UR26, UR30, UR26, 0x3 ;  /* 0x0000001a1e1a7291 */ /* 0x000fe4000f8e18ff */
[----:B------:R-:W-:Y:S01]  /*0880*/  ULEA UR27, UR30, UR27, 0x3 ;  /* 0x0000001b1e1b7291 */ /* 0x000fe2000f8e18ff */
[----:B------:R-:W-:Y:S01]  /*0890*/  IMAD R9, R20, UR15, R9 ;  /* 0x0000000f14097c24 */ /* 0x000fe2000f8e0209 */
[----:B------:R-:W-:Y:S02]  /*08a0*/  ULEA UR28, UR30, UR28, 0x3 ;  /* 0x0000001c1e1c7291 */ /* 0x000fe4000f8e18ff */
[----:B------:R-:W-:Y:S01]  /*08b0*/  ULEA UR29, UR30, UR29, 0x3 ;  /* 0x0000001d1e1d7291 */ /* 0x000fe2000f8e18ff */
[----:B--2---:R-:W-:Y:S01]  /*08c0*/  IMAD R9, R22, UR16, R9 ;  /* 0x0000001016097c24 */ /* 0x004fe2000f8e0209 */
[----:B------:R-:W-:-:S02]  /*08d0*/  ULEA UR8, UR30, UR8, 0x3 ;  /* 0x000000081e087291 */ /* 0x000fc4000f8e18ff */
[----:B------:R-:W-:Y:S01]  /*08e0*/  UIADD3 UR5, UPT, UPT, UR5, 0x8, URZ ;  /* 0x0000000805057890 */ /* 0x000fe2000fffe0ff */
[----:B0-----:R-:W-:Y:S01]  /*08f0*/  IMAD R8, R10, UR17, R9 ;  /* 0x000000110a087c24 */ /* 0x001fe2000f8e0209 */
[----:B------:R-:W-:Y:S10]  /*0900*/  BRA.U UP1, `(.L_x_10) ;  /* 0xfffffffd01287547 */ /* 0x000ff4000b83ffff */
[----:B------:R-:W-:-:S05]  /*0910*/  UMOV UR5, UR7 ;  /* 0x0000000700057c82 */ /* 0x000fca0008000000 */
.L_x_9:
[----:B------:R-:W-:-:S09]  /*0920*/  UISETP.NE.AND UP1, UPT, UR22, URZ, UPT ;  /* 0x000000ff1600728c */ /* 0x000fd2000bf25270 */
[----:B------:R-:W-:Y:S05]  /*0930*/  BRA.U !UP1, `(.L_x_11) ;  /* 0x0000000509107547 */ /* 0x000fea000b800000 */
[----:B------:R-:W-:Y:S02]  /*0940*/  UIADD3 UR8, UPT, UPT, UR22, -0x1, URZ ;  /* 0xffffffff16087890 */ /* 0x000fe4000fffe0ff */
[----:B------:R-:W-:Y:S02]  /*0950*/  UISETP.NE.AND UP2, UPT, UR6, URZ, UPT ;  /* 0x000000ff0600728c */ /* 0x000fe4000bf45270 */
[----:B------:R-:W-:-:S09]  /*0960*/  UISETP.GE.U32.AND UP1, UPT, UR8, 0x3, UPT ;  /* 0x000000030800788c */ /* 0x000fd2000bf26070 */
[----:B------:R-:W-:Y:S05]  /*0970*/  BRA.U !UP1, `(.L_x_12) ;  /* 0x0000000109787547 */ /* 0x000fea000b800000 */
[----:B------:R-:W1:Y:S01]  /*0980*/  S2UR UR9, SR_CgaCtaId ;  /* 0x00000000000979c3 */ /* 0x000e620000008800 */
[----:B------:R-:W2:Y:S01]  /*0990*/  LDCU UR12, c[0x0][0x390] ;  /* 0x00007200ff0c77ac */ /* 0x000ea20008000800 */
[----:B------:R-:W-:Y:S01]  /*09a0*/  IADD3 R7, PT, PT, R2, UR5, RZ ;  /* 0x0000000502077c10 */ /* 0x000fe2000fffe0ff */
[----:B------:R-:W-:-:S04]  /*09b0*/  UMOV UR8, 0x400 ;  /* 0x0000040000087882 */ /* 0x000fc80000000000 */
[----:B------:R-:W-:Y:S01]  /*09c0*/  IMAD R7, R7, UR21, R4 ;  /* 0x0000001507077c24 */ /* 0x000fe2000f8e0204 */
[----:B-1----:R-:W-:-:S06]  /*09d0*/  ULEA UR8, UR9, UR8, 0x18 ;  /* 0x0000000809087291 */ /* 0x002fcc000f8ec0ff */
[----:B0-----:R-:W-:-:S03]  /*09e0*/  VIADD R6, R7, UR8 ;  /* 0x0000000807067c36 */ /* 0x001fc60008000000 */
[----:B------:R-:W0:Y:S01]  /*09f0*/  LDS.U8 R7, [R7+UR8] ;  /* 0x0000000807077984 */ /* 0x000e220008000000 */
[----:B--2---:R-:W-:Y:S01]  /*0a00*/  UIMAD UR8, UR5, UR12, UR4 ;  /* 0x0000000c050872a4 */ /* 0x004fe2000f8e0204 */
[----:B------:R-:W-:Y:S01]  /*0a10*/  IADD3 R9, PT, PT, R6, UR21, RZ ;  /* 0x0000001506097c10 */ /* 0x000fe2000fffe0ff */
[----:B------:R-:W-:Y:S01]  /*0a20*/  UIADD3 UR5, UPT, UPT, UR5, 0x4, URZ ;  /* 0x0000000405057890 */ /* 0x000fe2000fffe0ff */
[----:B------:R-:W1:Y:S01]  /*0a30*/  LDS.U8 R6, [R6+UR21] ;  /* 0x0000001506067984 */ /* 0x000e620008000000 */
[----:B------:R-:W-:Y:S01]  /*0a40*/  UIADD3 UR9, UPT, UPT, UR8, UR12, URZ ;  /* 0x0000000c08097290 */ /* 0x000fe2000fffe0ff */
[----:B------:R-:W-:Y:S01]  /*0a50*/  IADD3 R10, PT, PT, R9, UR21, RZ ;  /* 0x00000015090a7c10 */ /* 0x000fe2000fffe0ff */
[----:B------:R-:W-:Y:S01]  /*0a60*/  USHF.L.U32 UR8, UR8, 0x2, URZ ;  /* 0x0000000208087899 */ /* 0x000fe200080006ff */
[----:B------:R-:W2:Y:S01]  /*0a70*/  LDS.U8 R9, [R9+UR21] ;  /* 0x0000001509097984 */ /* 0x000ea20008000000 */
[----:B------:R-:W-:Y:S02]  /*0a80*/  UIADD3 UR10, UPT, UPT, UR9, UR12, URZ ;  /* 0x0000000c090a7290 */ /* 0x000fe4000fffe0ff */
[----:B------:R-:W-:Y:S01]  /*0a90*/  USHF.L.U32 UR9, UR9, 0x2, URZ ;  /* 0x0000000209097899 */ /* 0x000fe200080006ff */
[----:B------:R-:W3:Y:S01]  /*0aa0*/  LDS.U8 R11, [R10+UR21] ;  /* 0x000000150a0b7984 */ /* 0x000ee20008000000 */
[----:B------:R-:W-:-:S02]  /*0ab0*/  USHF.L.U32 UR11, UR10, 0x2, URZ ;  /* 0x000000020a0b7899 */ /* 0x000fc400080006ff */
[----:B------:R-:W-:-:S04]  /*0ac0*/  UIADD3 UR10, UPT, UPT, UR10, UR12, URZ ;  /* 0x0000000c0a0a7290 */ /* 0x000fc8000fffe0ff */
[----:B------:R-:W0:Y:S01]  /*0ad0*/  LDCU UR8, c[0x3][UR8] ;  /* 0x00c00000080877ac */ /* 0x000e220008000800 */
[----:B------:R-:W-:-:S03]  /*0ae0*/  USHF.L.U32 UR10, UR10, 0x2, URZ ;  /* 0x000000020a0a7899 */ /* 0x000fc600080006ff */
[----:B------:R-:W1:Y:S02]  /*0af0*/  LDCU UR9, c[0x3][UR9] ;  /* 0x00c00000090977ac */ /* 0x000e640008000800 */
[----:B------:R-:W2:Y:S07]  /*0b00*/  LDCU UR11, c[0x3][UR11] ;  /* 0x00c000000b0b77ac */ /* 0x000eae0008000800 */
[----:B------:R-:W3:Y:S01]  /*0b10*/  LDCU UR10, c[0x3][UR10] ;  /* 0x00c000000a0a77ac */ /* 0x000ee20008000800 */
[----:B0-----:R-:W-:-:S04]  /*0b20*/  IMAD R7, R7, UR8, R8 ;  /* 0x0000000807077c24 */ /* 0x001fc8000f8e0208 */
[----:B-1----:R-:W-:-:S04]  /*0b30*/  IMAD R6, R6, UR9, R7 ;  /* 0x0000000906067c24 */ /* 0x002fc8000f8e0207 */
[----:B--2---:R-:W-:-:S04]  /*0b40*/  IMAD R6, R9, UR11, R6 ;  /* 0x0000000b09067c24 */ /* 0x004fc8000f8e0206 */
[----:B---3--:R-:W-:-:S07]  /*0b50*/  IMAD R8, R11, UR10, R6 ;  /* 0x0000000a0b087c24 */ /* 0x008fce000f8e0206 */
.L_x_12:
[----:B------:R-:W-:Y:S05]  /*0b60*/  BRA.U !UP2, `(.L_x_11) ;  /* 0x000000010a847547 */ /* 0x000fea000b800000 */
[----:B------:R-:W1:Y:S01]  /*0b70*/  LDCU UR11, c[0x0][0x390] ;  /* 0x00007200ff0b77ac */ /* 0x000e620008000800 */
[----:B------:R-:W-:Y:S02]  /*0b80*/  UISETP.NE.AND UP1, UPT, UR6, 0x1, UPT ;  /* 0x000000010600788c */ /* 0x000fe4000bf25270 */
[----:B-1----:R-:W-:-:S07]  /*0b90*/  ULOP3.LUT UP2, URZ, UR11, 0x1, URZ, 0xc0, !UPT ;  /* 0x000000010bff7892 */ /* 0x002fce000f84c0ff */
[----:B------:R-:W-:Y:S05]  /*0ba0*/  BRA.U !UP1, `(.L_x_13) ;  /* 0x0000000109487547 */ /* 0x000fea000b800000 */
[----:B------:R-:W1:Y:S01]  /*0bb0*/  S2UR UR10, SR_CgaCtaId ;  /* 0x00000000000a79c3 */ /* 0x000e620000008800 */
[----:B------:R-:W2:Y:S01]  /*0bc0*/  LDCU UR8, c[0x0][0x390] ;  /* 0x00007200ff0877ac */ /* 0x000ea20008000800 */
[----:B------:R-:W-:Y:S01]  /*0bd0*/  VIADD R7, R2, UR5 ;  /* 0x0000000502077c36 */ /* 0x000fe20008000000 */
[----:B------:R-:W-:-:S03]  /*0be0*/  UMOV UR9, 0x400 ;  /* 0x0000040000097882 */ /* 0x000fc60000000000 */
[----:B------:R-:W-:Y:S01]  /*0bf0*/  IMAD R7, R7, UR21, R4 ;  /* 0x0000001507077c24 */ /* 0x000fe2000f8e0204 */
[----:B-1----:R-:W-:-:S06]  /*0c00*/  ULEA UR9, UR10, UR9, 0x18 ;  /* 0x000000090a097291 */ /* 0x002fcc000f8ec0ff */
[----:B0-----:R-:W-:-:S03]  /*0c10*/  IADD3 R6, PT, PT, R7, UR9, RZ ;  /* 0x0000000907067c10 */ /* 0x001fc6000fffe0ff */
[----:B------:R-:W0:Y:S01]  /*0c20*/  LDS.U8 R7, [R7+UR9] ;  /* 0x0000000907077984 */ /* 0x000e220008000000 */
[----:B--2---:R-:W-:Y:S02]  /*0c30*/  UIMAD UR9, UR5, UR8, UR4 ;  /* 0x00000008050972a4 */ /* 0x004fe4000f8e0204 */
[----:B------:R-:W-:Y:S01]  /*0c40*/  UIADD3 UR5, UPT, UPT, UR5, 0x2, URZ ;  /* 0x0000000205057890 */ /* 0x000fe2000fffe0ff */
[----:B------:R-:W1:Y:S01]  /*0c50*/  LDS.U8 R9, [R6+UR21] ;  /* 0x0000001506097984 */ /* 0x000e620008000000 */
[----:B------:R-:W-:Y:S02]  /*0c60*/  USHF.L.U32 UR10, UR9, 0x2, URZ ;  /* 0x00000002090a7899 */ /* 0x000fe400080006ff */
[----:B------:R-:W-:-:S04]  /*0c70*/  UIADD3 UR8, UPT, UPT, UR9, UR8, URZ ;  /* 0x0000000809087290 */ /* 0x000fc8000fffe0ff */
[----:B------:R-:W-:-:S06]  /*0c80*/  USHF.L.U32 UR8, UR8, 0x2, URZ ;  /* 0x0000000208087899 */ /* 0x000fcc00080006ff */
[----:B------:R-:W0:Y:S06]  /*0c90*/  LDCU UR10, c[0x3][UR10] ;  /* 0x00c000000a0a77ac */ /* 0x000e2c0008000800 */
[----:B------:R-:W1:Y:S01]  /*0ca0*/  LDCU UR8, c[0x3][UR8] ;  /* 0x00c00000080877ac */ /* 0x000e620008000800 */
[----:B0-----:R-:W-:-:S04]  /*0cb0*/  IMAD R8, R7, UR10, R8 ;  /* 0x0000000a07087c24 */ /* 0x001fc8000f8e0208 */
[----:B-1----:R-:W-:-:S07]  /*0cc0*/  IMAD R8, R9, UR8, R8 ;  /* 0x0000000809087c24 */ /* 0x002fce000f8e0208 */
.L_x_13:
[----:B------:R-:W-:Y:S05]  /*0cd0*/  BRA.U !UP2, `(.L_x_11) ;  /* 0x000000010a287547 */ /* 0x000fea000b800000 */
[----:B------:R-:W1:Y:S01]  /*0ce0*/  S2UR UR9, SR_CgaCtaId ;  /* 0x00000000000979c3 */ /* 0x000e620000008800 */
[----:B------:R-:W-:Y:S01]  /*0cf0*/  UMOV UR8, 0x400 ;  /* 0x0000040000087882 */ /* 0x000fe20000000000 */
[----:B------:R-:W-:Y:S01]  /*0d00*/  IADD3 R7, PT, PT, R2, UR5, RZ ;  /* 0x0000000502077c10 */ /* 0x000fe2000fffe0ff */
[----:B------:R-:W-:-:S04]  /*0d10*/  UIMAD UR5, UR5, UR11, UR4 ;  /* 0x0000000b050572a4 */ /* 0x000fc8000f8e0204 */
[----:B------:R-:W-:Y:S01]  /*0d20*/  IMAD R7, R7, UR21, R4 ;  /* 0x0000001507077c24 */ /* 0x000fe2000f8e0204 */
[----:B------:R-:W-:-:S12]  /*0d30*/  USHF.L.U32 UR5, UR5, 0x2, URZ ;  /* 0x0000000205057899 */ /* 0x000fd800080006ff */
[----:B------:R-:W2:Y:S01]  /*0d40*/  LDCU UR5, c[0x3][UR5] ;  /* 0x00c00000050577ac */ /* 0x000ea20008000800 */
[----:B-1----:R-:W-:-:S09]  /*0d50*/  ULEA UR8, UR9, UR8, 0x18 ;  /* 0x0000000809087291 */ /* 0x002fd2000f8ec0ff */
[----:B------:R-:W2:Y:S02]  /*0d60*/  LDS.U8 R7, [R7+UR8] ;  /* 0x0000000807077984 */ /* 0x000ea40008000000 */
[----:B--2---:R-:W-:-:S07]  /*0d70*/  IMAD R8, R7, UR5, R8 ;  /* 0x0000000507087c24 */ /* 0x004fce000f8e0208 */
.L_x_11:
[----:B------:R-:W1:Y:S01]  /*0d80*/  LDCU UR5, c[0x0][0x390] ;  /* 0x00007200ff0577ac */ /* 0x000e620008000800 */
[----:B------:R-:W-:-:S04]  /*0d90*/  UIADD3 UR4, UPT, UPT, UR4, 0x1, URZ ;  /* 0x0000000104047890 */ /* 0x000fc8000fffe0ff */
[----:B-1----:R-:W-:-:S09]  /*0da0*/  UISETP.NE.AND UP1, UPT, UR4, UR5, UPT ;  /* 0x000000050400728c */ /* 0x002fd2000bf25270 */
[----:B------:R-:W-:Y:S05]  /*0db0*/  BRA.U UP1, `(.L_x_14) ;  /* 0xfffffff501b07547 */ /* 0x000fea000b83ffff */
.L_x_8:
[----:B------:R-:W1:Y:S01]  /*0dc0*/  LDC.64 R4, c[0x0][0x398] ;  /* 0x0000e600ff047b82 */ /* 0x000e620000000a00 */
[----:B------:R-:W2:Y:S02]  /*0dd0*/  LDCU UR4, c[0x0][0x388] ;  /* 0x00007100ff0477ac */ /* 0x000ea40008000800 */
[----:B--2---:R-:W-:-:S04]  /*0de0*/  IMAD R3, R0, UR4, R3 ;  /* 0x0000000400037c24 */ /* 0x004fc8000f8e0203 */
[----:B-1----:R-:W-:-:S05]  /*0df0*/  IMAD.WIDE R2, R3, 0x4, R4 ;  /* 0x0000000403027825 */ /* 0x002fca00078e0204 */
[----:B------:R-:W-:Y:S01]  /*0e00*/  STG.E desc[UR18][R2.64], R8 ;  /* 0x0000000802007986 */ /* 0x000fe2000c101912 */
[----:B------:R-:W-:Y:S05]  /*0e10*/  EXIT ;  /* 0x000000000000794d */ /* 0x000fea0003800000 */
.L_x_15:
        /* <DEDUP_REMOVED lines=14> */
.L_x_23:


//--------------------- .text._Z16removeSeamKernelP6uchar3iiPiS0_ --------------------------
	.section	.text._Z16removeSeamKernelP6uchar3iiPiS0_,"ax",@progbits
	.align	128
        .global         _Z16removeSeamKernelP6uchar3iiPiS0_
        .type           _Z16removeSeamKernelP6uchar3iiPiS0_,@function
        .size           _Z16removeSeamKernelP6uchar3iiPiS0_,(.L_x_24 - _Z16removeSeamKernelP6uchar3iiPiS0_)
        .other          _Z16removeSeamKernelP6uchar3iiPiS0_,@"STO_CUDA_ENTRY STV_DEFAULT"
_Z16removeSeamKernelP6uchar3iiPiS0_:
.text._Z16removeSeamKernelP6uchar3iiPiS0_:
[----:B------:R-:W-:Y:S01]  /*0000*/  LDC R1, c[0x0][0x37c] ;  /* 0x0000df00ff017b82 */ /* 0x000fe20000000800 */
[----:B------:R-:W0:Y:S07]  /*0010*/  S2R R0, SR_TID.X ;  /* 0x0000000000007919 */ /* 0x000e2e0000002100 */
[----:B------:R-:W0:Y:S08]  /*0020*/  S2UR UR4, SR_CTAID.X ;  /* 0x00000000000479c3 */ /* 0x000e300000002500 */
[----:B------:R-:W0:Y:S08]  /*0030*/  LDC R5, c[0x0][0x360] ;  /* 0x0000d800ff057b82 */ /* 0x000e300000000800 */
[----:B------:R-:W1:Y:S01]  /*0040*/  LDC.64 R2, c[0x0][0x388] ;  /* 0x0000e200ff027b82 */ /* 0x000e620000000a00 */
[----:B0-----:R-:W-:-:S02]  /*0050*/  IMAD R5, R5, UR4, R0 ;  /* 0x0000000405057c24 */ /* 0x001fc4000f8e0200 */
[----:B-1----:R-:W-:-:S05]  /*0060*/  IMAD R0, R3, R2, RZ ;  /* 0x0000000203007224 */ /* 0x002fca00078e02ff */
[----:B------:R-:W-:-:S13]  /*0070*/  ISETP.GE.AND P0, PT, R5, R0, PT ;  /* 0x000000000500720c */ /* 0x000fda0003f06270 */
[----:B------:R-:W-:Y:S05]  /*0080*/  @P0 EXIT ;  /* 0x000000000000094d */ /* 0x000fea0003800000 */
[----:B------:R-:W-:Y:S01]  /*0090*/  IABS R9, R2 ;  /* 0x0000000200097213 */ /* 0x000fe20000000000 */
[----:B------:R-:W0:Y:S03]  /*00a0*/  LDCU.64 UR4, c[0x0][0x358] ;  /* 0x00006b00ff0477ac */ /* 0x000e260008000a00 */
[----:B------:R-:W1:Y:S08]  /*00b0*/  I2F.RP R0, R9 ;  /* 0x0000000900007306 */ /* 0x000e700000209400 */
[----:B-1----:R-:W1:Y:S02]  /*00c0*/  MUFU.RCP R0, R0 ;  /* 0x0000000000007308 */ /* 0x002e640000001000 */
[----:B-1----:R-:W-:-:S06]  /*00d0*/  VIADD R6, R0, 0xffffffe ;  /* 0x0ffffffe00067836 */ /* 0x002fcc0000000000 */
[----:B------:R1:W2:Y:S02]  /*00e0*/  F2I.FTZ.U32.TRUNC.NTZ R7, R6 ;  /* 0x0000000600077305 */ /* 0x0002a4000021f000 */
[----:B-1----:R-:W-:Y:S01]  /*00f0*/  IMAD.MOV.U32 R6, RZ, RZ, RZ ;  /* 0x000000ffff067224 */ /* 0x002fe200078e00ff */
[----:B--2---:R-:W-:-:S05]  /*0100*/  IADD3 R4, PT, PT, RZ, -R7, RZ ;  /* 0x80000007ff047210 */ /* 0x004fca0007ffe0ff */
[----:B------:R-:W-:Y:S01]  /*0110*/  IMAD R3, R4, R9, RZ ;  /* 0x0000000904037224 */ /* 0x000fe200078e02ff */
[----:B------:R-:W-:-:S03]  /*0120*/  IABS R4, R5 ;  /* 0x0000000500047213 */ /* 0x000fc60000000000 */
[----:B------:R-:W-:-:S06]  /*0130*/  IMAD.HI.U32 R7, R7, R3, R6 ;  /* 0x0000000307077227 */ /* 0x000fcc00078e0006 */
[----:B------:R-:W-:Y:S02]  /*0140*/  IMAD.HI.U32 R3, R7, R4, RZ ;  /* 0x0000000407037227 */ /* 0x000fe400078e00ff */
[----:B------:R-:W1:Y:S03]  /*0150*/  LDC.64 R6, c[0x0][0x390] ;  /* 0x0000e400ff067b82 */ /* 0x000e660000000a00 */
[----:B------:R-:W-:-:S05]  /*0160*/  IADD3 R0, PT, PT, -R3, RZ, RZ ;  /* 0x000000ff03007210 */ /* 0x000fca0007ffe1ff */
[----:B------:R-:W-:-:S05]  /*0170*/  IMAD R0, R9, R0, R4 ;  /* 0x0000000009007224 */ /* 0x000fca00078e0204 */
[----:B------:R-:W-:-:S13]  /*0180*/  ISETP.GT.U32.AND P2, PT, R9, R0, PT ;  /* 0x000000000900720c */ /* 0x000fda0003f44070 */
[----:B------:R-:W-:Y:S01]  /*0190*/  @!P2 IMAD.IADD R0, R0, 0x1, -R9 ;  /* 0x000000010000a824 */ /* 0x000fe200078e0a09 */
[----:B------:R-:W-:Y:S02]  /*01a0*/  @!P2 IADD3 R3, PT, PT, R3, 0x1, RZ ;  /* 0x000000010303a810 */ /* 0x000fe40007ffe0ff */
[----:B------:R-:W-:Y:S02]  /*01b0*/  ISETP.NE.AND P2, PT, R2, RZ, PT ;  /* 0x000000ff0200720c */ /* 0x000fe40003f45270 */
[----:B------:R-:W-:Y:S02]  /*01c0*/  ISETP.GE.U32.AND P0, PT, R0, R9, PT ;  /* 0x000000090000720c */ /* 0x000fe40003f06070 */
[----:B------:R-:W-:-:S04]  /*01d0*/  LOP3.LUT R0, R5, R2, RZ, 0x3c, !PT ;  /* 0x0000000205007212 */ /* 0x000fc800078e3cff */
[----:B------:R-:W-:-:S07]  /*01e0*/  ISETP.GE.AND P1, PT, R0, RZ, PT ;  /* 0x000000ff0000720c */ /* 0x000fce0003f26270 */
[----:B------:R-:W-:-:S05]  /*01f0*/  @P0 VIADD R3, R3, 0x1 ;  /* 0x0000000103030836 */ /* 0x000fca0000000000 */
[----:B------:R-:W-:-:S05]  /*0200*/  MOV R4, R3 ;  /* 0x0000000300047202 */ /* 0x000fca0000000f00 */
[----:B------:R-:W-:Y:S01]  /*0210*/  @!P1 IMAD.MOV R4, RZ, RZ, -R4 ;  /* 0x000000ffff049224 */ /* 0x000fe200078e0a04 */
[----:B------:R-:W-:-:S05]  /*0220*/  @!P2 LOP3.LUT R4, RZ, R2, RZ, 0x33, !PT ;  /* 0x00000002ff04a212 */ /* 0x000fca00078e33ff */
[----:B-1----:R-:W-:-:S05]  /*0230*/  IMAD.WIDE R6, R4, 0x4, R6 ;  /* 0x0000000404067825 */ /* 0x002fca00078e0206 */
[----:B0-----:R-:W2:Y:S01]  /*0240*/  LDG.E R9, desc[UR4][R6.64] ;  /* 0x0000000406097981 */ /* 0x001ea2000c1e1900 */
[----:B------:R-:W-:-:S05]  /*0250*/  IADD3 R0, PT, PT, -R4, RZ, RZ ;  /* 0x000000ff04007210 */ /* 0x000fca0007ffe1ff */
[----:B------:R-:W-:-:S05]  /*0260*/  IMAD R0, R2, R0, R5 ;  /* 0x0000000002007224 */ /* 0x000fca00078e0205 */
[----:B--2---:R-:W-:-:S13]  /*0270*/  ISETP.NE.AND P0, PT, R9, R0, PT ;  /* 0x000000000900720c */ /* 0x004fda0003f05270 */
[----:B------:R-:W-:Y:S05]  /*0280*/  @!P0 EXIT ;  /* 0x000000000000894d */ /* 0x000fea0003800000 */
[----:B------:R-:W0:Y:S08]  /*0290*/  LDC.64 R6, c[0x0][0x380] ;  /* 0x0000e000ff067b82 */ /* 0x000e300000000a00 */
[----:B------:R-:W1:Y:S01]  /*02a0*/  LDC.64 R2, c[0x0][0x398] ;  /* 0x0000e600ff027b82 */ /* 0x000e620000000a00 */
[----:B0-----:R-:W-:-:S05]  /*02b0*/  IMAD.WIDE R6, R5, 0x3, R6 ;  /* 0x0000000305067825 */ /* 0x001fca00078e0206 */
[----:B------:R-:W2:Y:S04]  /*02c0*/  LDG.E.U8 R11, desc[UR4][R6.64] ;  /* 0x00000004060b7981 */ /* 0x000ea8000c1e1100 */
[----:B------:R-:W3:Y:S04]  /*02d0*/  LDG.E.U8 R13, desc[UR4][R6.64+0x1] ;  /* 0x00000104060d7981 */ /* 0x000ee8000c1e1100 */
[----:B------:R-:W4:Y:S01]  /*02e0*/  LDG.E.U8 R15, desc[UR4][R6.64+0x2] ;  /* 0x00000204060f7981 */ /* 0x000f22000c1e1100 */
[----:B------:R-:W-:Y:S01]  /*02f0*/  ISETP.GE.AND P0, PT, R9, R0, PT ;  /* 0x000000000900720c */ /* 0x000fe20003f06270 */
[----:B------:R-:W-:-:S05]  /*0300*/  IMAD.IADD R5, R5, 0x1, -R4 ;  /* 0x0000000105057824 */ /* 0x000fca00078e0a04 */
[----:B------:R-:W-:-:S07]  /*0310*/  IADD3 R9, PT, PT, R5, -0x1, RZ ;  /* 0xffffffff05097810 */ /* 0x000fce0007ffe0ff */
[----:B------:R-:W-:-:S04]  /*0320*/  @P0 IMAD.MOV R9, RZ, RZ, R5 ;  /* 0x000000ffff090224 */ /* 0x000fc800078e0205 */
[----:B-1----:R-:W-:-:S05]  /*0330*/  IMAD.WIDE R2, R9, 0x3, R2 ;  /* 0x0000000309027825 */ /* 0x002fca00078e0202 */
[----:B--2---:R-:W-:Y:S04]  /*0340*/  STG.E.U8 desc[UR4][R2.64], R11 ;  /* 0x0000000b02007986 */ /* 0x004fe8000c101104 */
[----:B---3--:R-:W-:Y:S04]  /*0350*/  STG.E.U8 desc[UR4][R2.64+0x1], R13 ;  /* 0x0000010d02007986 */ /* 0x008fe8000c101104 */
[----:B----4-:R-:W-:Y:S01]  /*0360*/  STG.E.U8 desc[UR4][R2.64+0x2], R15 ;  /* 0x0000020f02007986 */ /* 0x010fe2000c101104 */
[----:B------:R-:W-:Y:S05]  /*0370*/  EXIT ;  /* 0x000000000000794d */ /* 0x000fea0003800000 */
.L_x_16:
        /* <DEDUP_REMOVED lines=16> */
.L_x_24:


//--------------------- .text._Z18cumEnergyMapKernelPiiiS_ --------------------------
	.section	.text._Z18cumEnergyMapKernelPiiiS_,"ax",@progbits
	.align	128
        .global         _Z18cumEnergyMapKernelPiiiS_
        .type           _Z18cumEnergyMapKernelPiiiS_,@function
        .size           _Z18cumEnergyMapKernelPiiiS_,(.L_x_25 - _Z18cumEnergyMapKernelPiiiS_)
        .other          _Z18cumEnergyMapKernelPiiiS_,@"STO_CUDA_ENTRY STV_DEFAULT"
_Z18cumEnergyMapKernelPiiiS_:
.text._Z18cumEnergyMapKernelPiiiS_:
[----:B------:R-:W-:Y:S01]  /*0000*/  LDC R1, c[0x0][0x37c] ;  /* 0x0000df00ff017b82 */ /* 0x000fe20000000800 */
[----:B------:R-:W0:Y:S07]  /*0010*/  S2R R2, SR_TID.X ;  /* 0x0000000000027919 */ /* 0x000e2e0000002100 */
[----:B------:R-:W0:Y:S08]  /*0020*/  S2UR UR4, SR_CTAID.X ;  /* 0x00000000000479c3 */ /* 0x000e300000002500 */
[----:B------:R-:W0:Y:S08]  /*0030*/  LDC R3, c[0x0][0x360] ;  /* 0x0000d800ff037b82 */ /* 0x000e300000000800 */
[----:B------:R-:W1:Y:S01]  /*0040*/  LDC R0, c[0x0][0x388] ;  /* 0x0000e200ff007b82 */ /* 0x000e620000000800 */
[----:B0-----:R-:W-:-:S05]  /*0050*/  IMAD R3, R3, UR4, R2 ;  /* 0x0000000403037c24 */ /* 0x001fca000f8e0202 */
[----:B-1----:R-:W-:-:S13]  /*0060*/  ISETP.GE.AND P0, PT, R3, R0, PT ;  /* 0x000000000300720c */ /* 0x002fda0003f06270 */
[----:B------:R-:W-:Y:S05]  /*0070*/  @P0 EXIT ;  /* 0x000000000000094d */ /* 0x000fea0003800000 */
[----:B------:R-:W0:Y:S01]  /*0080*/  LDC.64 R10, c[0x0][0x380] ;  /* 0x0000e000ff0a7b82 */ /* 0x000e220000000a00 */
[----:B------:R-:W1:Y:S07]  /*0090*/  LDCU.64 UR6, c[0x0][0x358] ;  /* 0x00006b00ff0677ac */ /* 0x000e6e0008000a00 */
[----:B------:R-:W2:Y:S08]  /*00a0*/  LDC R6, c[0x0][0x38c] ;  /* 0x0000e300ff067b82 */ /* 0x000eb00000000800 */
[----:B------:R-:W3:Y:S01]  /*00b0*/  LDC.64 R12, c[0x0][0x390] ;  /* 0x0000e400ff0c7b82 */ /* 0x000ee20000000a00 */
[----:B0-----:R-:W-:-:S05]  /*00c0*/  IMAD.WIDE R10, R3, 0x4, R10 ;  /* 0x00000004030a7825 */ /* 0x001fca00078e020a */
[----:B-1----:R-:W4:Y:S01]  /*00d0*/  LDG.E R5, desc[UR6][R10.64] ;  /* 0x000000060a057981 */ /* 0x002f22000c1e1900 */
[----:B--2---:R-:W-:Y:S01]  /*00e0*/  ISETP.GE.AND P0, PT, R6, 0x2, PT ;  /* 0x000000020600780c */ /* 0x004fe20003f06270 */
[----:B---3--:R-:W-:-:S05]  /*00f0*/  IMAD.WIDE R14, R3, 0x4, R12 ;  /* 0x00000004030e7825 */ /* 0x008fca00078e020c */
[----:B----4-:R0:W-:Y:S07]  /*0100*/  STG.E desc[UR6][R14.64], R5 ;  /* 0x000000050e007986 */ /* 0x0101ee000c101906 */
[----:B------:R-:W-:Y:S05]  /*0110*/  @!P0 EXIT ;  /* 0x000000000000894d */ /* 0x000fea0003800000 */
[----:B------:R-:W-:Y:S01]  /*0120*/  VIADD R2, R6, 0xfffffffe ;  /* 0xfffffffe06027836 */ /* 0x000fe20000000000 */
[----:B------:R-:W-:Y:S01]  /*0130*/  UMOV UR4, 0x1 ;  /* 0x0000000100047882 */ /* 0x000fe20000000000 */
[----:B------:R-:W-:-:S03]  /*0140*/  VIADD R4, R0, 0xffffffff ;  /* 0xffffffff00047836 */ /* 0x000fc60000000000 */
[----:B------:R-:W-:Y:S02]  /*0150*/  ISETP.GE.U32.AND P0, PT, R2, 0x3, PT ;  /* 0x000000030200780c */ /* 0x000fe40003f06070 */
[C---:B------:R-:W-:Y:S02]  /*0160*/  VIMNMX R2, PT, PT, R3.reuse, 0x1, !PT ;  /* 0x0000000103027848 */ /* 0x040fe40007fe0100 */
[----:B------:R-:W-:Y:S01]  /*0170*/  VIADDMNMX R3, R3, 0x1, R4, PT ;  /* 0x0000000103037846 */ /* 0x000fe20003800104 */
[----:B------:R-:W-:-:S08]  /*0180*/  VIADD R4, R6, 0xffffffff ;  /* 0xffffffff06047836 */ /* 0x000fd00000000000 */
[----:B------:R-:W-:Y:S05]  /*0190*/  @!P0 BRA `(.L_x_17) ;  /* 0x0000000400408947 */ /* 0x000fea0003800000 */
[----:B------:R-:W1:Y:S01]  /*01a0*/  LDC R27, c[0x0][0x388] ;  /* 0x0000e200ff1b7b82 */ /* 0x000e620000000800 */
[----:B------:R-:W-:Y:S01]  /*01b0*/  LOP3.LUT R6, R4, 0xfffffffc, RZ, 0xc0, !PT ;  /* 0xfffffffc04067812 */ /* 0x000fe200078ec0ff */
[----:B------:R-:W-:Y:S02]  /*01c0*/  HFMA2 R29, -RZ, RZ, 0, 0 ;  /* 0x00000000ff1d7431 */ /* 0x000fe400000001ff */
[C---:B------:R-:W-:Y:S01]  /*01d0*/  IMAD R9, R0.reuse, 0x3, RZ ;  /* 0x0000000300097824 */ /* 0x040fe200078e02ff */
[----:B------:R-:W2:Y:S01]  /*01e0*/  LDCU.64 UR8, c[0x0][0x390] ;  /* 0x00007200ff0877ac */ /* 0x000ea20008000a00 */
[----:B0-----:R-:W-:Y:S02]  /*01f0*/  IMAD.SHL.U32 R5, R0, 0x2, RZ ;  /* 0x0000000200057824 */ /* 0x001fe400078e00ff */
[----:B------:R-:W-:Y:S01]  /*0200*/  IMAD.MOV.U32 R7, RZ, RZ, R3 ;  /* 0x000000ffff077224 */ /* 0x000fe200078e0003 */
[----:B------:R-:W-:Y:S01]  /*0210*/  UMOV UR4, URZ ;  /* 0x000000ff00047c82 */ /* 0x000fe20008000000 */
[----:B------:R-:W-:-:S07]  /*0220*/  IMAD.MOV R6, RZ, RZ, -R6 ;  /* 0x000000ffff067224 */ /* 0x000fce00078e0a06 */
.L_x_18:
[----:B0-----:R-:W-:Y:S01]  /*0230*/  IADD3 R8, P0, PT, R2, R29, RZ ;  /* 0x0000001d02087210 */ /* 0x001fe20007f1e0ff */
[----:B------:R-:W-:-:S03]  /*0240*/  IMAD.WIDE R20, R7, 0x4, R12 ;  /* 0x0000000407147825 */ /* 0x000fc600078e020c */
[----:B------:R-:W-:Y:S02]  /*0250*/  LEA.HI.X.SX32 R17, R29, RZ, 0x1, P0 ;  /* 0x000000ff1d117211 */ /* 0x000fe400000f0eff */
[C---:B--2---:R-:W-:Y:S01]  /*0260*/  LEA R18, P0, R8.reuse, UR8, 0x2 ;  /* 0x0000000808127c11 */ /* 0x044fe2000f8010ff */
[----:B-1----:R-:W-:Y:S01]  /*0270*/  IMAD.WIDE R22, R27, 0x4, R10 ;  /* 0x000000041b167825 */ /* 0x002fe200078e020a */
[----:B------:R-:W2:Y:S02]  /*0280*/  LDG.E R24, desc[UR6][R20.64] ;  /* 0x0000000614187981 */ /* 0x000ea4000c1e1900 */
[----:B------:R-:W-:Y:S01]  /*0290*/  LEA.HI.X R19, R8, UR9, R17, 0x2, P0 ;  /* 0x0000000908137c11 */ /* 0x000fe200080f1411 */
[----:B------:R-:W-:Y:S01]  /*02a0*/  IMAD.WIDE R16, R29, 0x4, R14 ;  /* 0x000000041d107825 */ /* 0x000fe200078e020e */
[----:B------:R-:W3:Y:S04]  /*02b0*/  LDG.E R25, desc[UR6][R22.64] ;  /* 0x0000000616197981 */ /* 0x000ee8000c1e1900 */
[----:B------:R-:W2:Y:S04]  /*02c0*/  LDG.E R19, desc[UR6][R18.64+-0x4] ;  /* 0xfffffc0612137981 */ /* 0x000ea8000c1e1900 */
[----:B------:R-:W2:Y:S02]  /*02d0*/  LDG.E R8, desc[UR6][R16.64] ;  /* 0x0000000610087981 */ /* 0x000ea4000c1e1900 */
[----:B--2---:R-:W-:Y:S01]  /*02e0*/  VIMNMX3 R24, R24, R8, R19, PT ;  /* 0x000000081818720f */ /* 0x004fe20003800113 */
[----:B------:R-:W-:-:S04]  /*02f0*/  IMAD.WIDE R18, R0, 0x4, R16 ;  /* 0x0000000400127825 */ /* 0x000fc800078e0210 */
[----:B---3--:R-:W-:-:S05]  /*0300*/  IMAD.IADD R26, R25, 0x1, R24 ;  /* 0x00000001191a7824 */ /* 0x008fca00078e0218 */
[----:B------:R0:W-:Y:S01]  /*0310*/  STG.E desc[UR6][R18.64], R26 ;  /* 0x0000001a12007986 */ /* 0x0001e2000c101906 */
[----:B------:R-:W-:Y:S01]  /*0320*/  BAR.SYNC.DEFER_BLOCKING 0x0 ;  /* 0x0000000000007b1d */ /* 0x000fe20000010000 */
[----:B------:R-:W-:-:S04]  /*0330*/  IADD3 R8, P0, PT, R2, R27, RZ ;  /* 0x0000001b02087210 */ /* 0x000fc80007f1e0ff */
[----:B------:R-:W-:Y:S02]  /*0340*/  LEA.HI.X.SX32 R25, R27, RZ, 0x1, P0 ;  /* 0x000000ff1b197211 */ /* 0x000fe400000f0eff */
[----:B------:R-:W-:Y:S01]  /*0350*/  LEA R24, P0, R8, UR8, 0x2 ;  /* 0x0000000808187c11 */ /* 0x000fe2000f8010ff */
[----:B------:R-:W-:-:S03]  /*0360*/  IMAD.WIDE R16, R0, 0x4, R20 ;  /* 0x0000000400107825 */ /* 0x000fc600078e0214 */
[----:B------:R-:W-:Y:S01]  /*0370*/  LEA.HI.X R25, R8, UR9, R25, 0x2, P0 ;  /* 0x0000000908197c11 */ /* 0x000fe200080f1419 */
[----:B------:R-:W-:-:S05]  /*0380*/  IMAD.WIDE R20, R0, 0x4, R22 ;  /* 0x0000000400147825 */ /* 0x000fca00078e0216 */
[----:B------:R-:W2:Y:S04]  /*0390*/  LDG.E R25, desc[UR6][R24.64+-0x4] ;  /* 0xfffffc0618197981 */ /* 0x000ea8000c1e1900 */
[----:B------:R0:W2:Y:S04]  /*03a0*/  LDG.E R8, desc[UR6][R18.64] ;  /* 0x0000000612087981 */ /* 0x0000a8000c1e1900 */
[----:B------:R-:W2:Y:S04]  /*03b0*/  LDG.E R22, desc[UR6][R16.64] ;  /* 0x0000000610167981 */ /* 0x000ea8000c1e1900 */
[----:B------:R-:W3:Y:S01]  /*03c0*/  LDG.E R23, desc[UR6][R20.64] ;  /* 0x0000000614177981 */ /* 0x000ee2000c1e1900 */
[----:B0-----:R-:W-:Y:S01]  /*03d0*/  IMAD.WIDE R18, R0, 0x4, R18 ;  /* 0x0000000400127825 */ /* 0x001fe200078e0212 */
[----:B--2---:R-:W-:-:S05]  /*03e0*/  VIMNMX3 R22, R22, R8, R25, PT ;  /* 0x000000081616720f */ /* 0x004fca0003800119 */
        /* <DEDUP_REMOVED lines=14> */
[----:B--2---:R-:W-:-:S04]  /*04d0*/  VIMNMX3 R20, R20, R8, R23, PT ;  /* 0x000000081414720f */ /* 0x004fc80003800117 */
[----:B---3--:R-:W-:-:S05]  /*04e0*/  IADD3 R26, PT, PT, R21, R20, RZ ;  /* 0x00000014151a7210 */ /* 0x008fca0007ffe0ff */
[----:B------:R0:W-:Y:S01]  /*04f0*/  STG.E desc[UR6][R18.64], R26 ;  /* 0x0000001a12007986 */ /* 0x0001e2000c101906 */
[----:B------:R-:W-:-:S04]  /*0500*/  IADD3 R8, P0, PT, R2, R9, RZ ;  /* 0x0000000902087210 */ /* 0x000fc80007f1e0ff */
[----:B------:R-:W-:Y:S02]  /*0510*/  LEA.HI.X.SX32 R21, R9, RZ, 0x1, P0 ;  /* 0x000000ff09157211 */ /* 0x000fe400000f0eff */
[----:B------:R-:W-:Y:S01]  /*0520*/  LEA R20, P0, R8, UR8, 0x2 ;  /* 0x0000000808147c11 */ /* 0x000fe2000f8010ff */
[----:B------:R-:W-:Y:S01]  /*0530*/  IMAD.WIDE R22, R0, 0x4, R24 ;  /* 0x0000000400167825 */ /* 0x000fe200078e0218 */
[----:B------:R-:W-:Y:S02]  /*0540*/  BAR.SYNC.DEFER_BLOCKING 0x0 ;  /* 0x0000000000007b1d */ /* 0x000fe40000010000 */
[----:B------:R-:W-:Y:S01]  /*0550*/  LEA.HI.X R21, R8, UR9, R21, 0x2, P0 ;  /* 0x0000000908157c11 */ /* 0x000fe200080f1415 */
[----:B------:R-:W-:-:S03]  /*0560*/  IMAD.WIDE R24, R0, 0x4, R16 ;  /* 0x0000000400187825 */ /* 0x000fc600078e0210 */
[----:B------:R-:W2:Y:S04]  /*0570*/  LDG.E R22, desc[UR6][R22.64] ;  /* 0x0000000616167981 */ /* 0x000ea8000c1e1900 */
[----:B------:R-:W2:Y:S04]  /*0580*/  LDG.E R21, desc[UR6][R20.64+-0x4] ;  /* 0xfffffc0614157981 */ /* 0x000ea8000c1e1900 */
[----:B------:R-:W2:Y:S04]  /*0590*/  LDG.E R8, desc[UR6][R18.64] ;  /* 0x0000000612087981 */ /* 0x000ea8000c1e1900 */
[----:B------:R-:W3:Y:S01]  /*05a0*/  LDG.E R24, desc[UR6][R24.64] ;  /* 0x0000000618187981 */ /* 0x000ee2000c1e1900 */
[----:B------:R-:W-:-:S05]  /*05b0*/  VIADD R6, R6, 0x4 ;  /* 0x0000000406067836 */ /* 0x000fca0000000000 */
[----:B------:R-:W-:Y:S01]  /*05c0*/  ISETP.NE.AND P0, PT, R6, RZ, PT ;  /* 0x000000ff0600720c */ /* 0x000fe20003f05270 */
[C---:B------:R-:W-:Y:S01]  /*05d0*/  IMAD.WIDE R16, R0.reuse, 0x4, R18 ;  /* 0x0000000400107825 */ /* 0x040fe200078e0212 */
[----:B------:R-:W-:Y:S01]  /*05e0*/  UIADD3 UR4, UPT, UPT, UR4, 0x4, URZ ;  /* 0x0000000404047890 */ /* 0x000fe2000fffe0ff */
[C---:B------:R-:W-:Y:S02]  /*05f0*/  LEA R29, R0.reuse, R29, 0x2 ;  /* 0x0000001d001d7211 */ /* 0x040fe400078e10ff */
[C---:B------:R-:W-:Y:S02]  /*0600*/  IMAD R7, R0.reuse, 0x4, R7 ;  /* 0x0000000400077824 */ /* 0x040fe400078e0207 */
[C---:B------:R-:W-:Y:S02]  /*0610*/  IMAD R27, R0.reuse, 0x4, R27 ;  /* 0x00000004001b7824 */ /* 0x040fe400078e021b */
[C---:B------:R-:W-:Y:S02]  /*0620*/  IMAD R5, R0.reuse, 0x4, R5 ;  /* 0x0000000400057824 */ /* 0x040fe400078e0205 */
[----:B------:R-:W-:Y:S01]  /*0630*/  IMAD R9, R0, 0x4, R9 ;  /* 0x0000000400097824 */ /* 0x000fe200078e0209 */
[----:B--2---:R-:W-:-:S05]  /*0640*/  VIMNMX3 R8, R22, R8, R21, PT ;  /* 0x000000081608720f */ /* 0x004fca0003800115 */
[----:B---3--:R-:W-:-:S05]  /*0650*/  IMAD.IADD R8, R24, 0x1, R8 ;  /* 0x0000000118087824 */ /* 0x008fca00078e0208 */
[----:B------:R0:W-:Y:S01]  /*0660*/  STG.E desc[UR6][R16.64], R8 ;  /* 0x0000000810007986 */ /* 0x0001e2000c101906 */
[----:B------:R-:W-:Y:S06]  /*0670*/  BAR.SYNC.DEFER_BLOCKING 0x0 ;  /* 0x0000000000007b1d */ /* 0x000fec0000010000 */
[----:B------:R-:W-:Y:S05]  /*0680*/  @P0 BRA `(.L_x_18) ;  /* 0xfffffff800e80947 */ /* 0x000fea000383ffff */
[----:B------:R-:W-:-:S12]  /*0690*/  UIADD3 UR4, UPT, UPT, UR4, 0x1, URZ ;  /* 0x0000000104047890 */ /* 0x000fd8000fffe0ff */
.L_x_17:
[----:B0-----:R-:W-:-:S13]  /*06a0*/  LOP3.LUT P0, R5, R4, 0x3, RZ, 0xc0, !PT ;  /* 0x0000000304057812 */ /* 0x001fda000780c0ff */
[----:B------:R-:W-:Y:S05]  /*06b0*/  @!P0 EXIT ;  /* 0x000000000000894d */ /* 0x000fea0003800000 */
[----:B------:R-:W-:Y:S02]  /*06c0*/  ISETP.NE.AND P1, PT, R5, 0x1, PT ;  /* 0x000000010500780c */ /* 0x000fe40003f25270 */
[----:B------:R-:W-:-:S04]  /*06d0*/  LOP3.LUT R4, R4, 0x1, RZ, 0xc0, !PT ;  /* 0x0000000104047812 */ /* 0x000fc800078ec0ff */
[----:B------:R-:W-:-:S07]  /*06e0*/  ISETP.NE.U32.AND P0, PT, R4, 0x1, PT ;  /* 0x000000010400780c */ /* 0x000fce0003f05070 */
[----:B------:R-:W-:Y:S06]  /*06f0*/  @!P1 BRA `(.L_x_19) ;  /* 0x0000000000909947 */ /* 0x000fec0003800000 */
[----:B------:R-:W0:Y:S01]  /*0700*/  LDCU.64 UR8, c[0x0][0x390] ;  /* 0x00007200ff0877ac */ /* 0x000e220008000a00 */
[----:B------:R-:W-:-:S05]  /*0710*/  IMAD R17, R0, UR4, RZ ;  /* 0x0000000400117c24 */ /* 0x000fca000f8e02ff */
[----:B------:R-:W-:-:S04]  /*0720*/  IADD3 R9, PT, PT, R17, -R0, RZ ;  /* 0x8000000011097210 */ /* 0x000fc80007ffe0ff */
[----:B------:R-:W-:Y:S01]  /*0730*/  IADD3 R4, P1, PT, R2, R9, RZ ;  /* 0x0000000902047210 */ /* 0x000fe20007f3e0ff */
[----:B------:R-:W-:-:S03]  /*0740*/  IMAD.IADD R5, R3, 0x1, R9 ;  /* 0x0000000103057824 */ /* 0x000fc600078e0209 */
[C---:B------:R-:W-:Y:S01]  /*0750*/  LEA.HI.X.SX32 R7, R9.reuse, RZ, 0x1, P1 ;  /* 0x000000ff09077211 */ /* 0x040fe200008f0eff */
[----:B------:R-:W-:Y:S01]  /*0760*/  IMAD.WIDE R8, R9, 0x4, R14 ;  /* 0x0000000409087825 */ /* 0x000fe200078e020e */
[----:B0-----:R-:W-:-:S04]  /*0770*/  LEA R20, P1, R4, UR8, 0x2 ;  /* 0x0000000804147c11 */ /* 0x001fc8000f8210ff */
[----:B------:R-:W2:Y:S01]  /*0780*/  LDG.E R16, desc[UR6][R8.64] ;  /* 0x0000000608107981 */ /* 0x000ea2000c1e1900 */
[----:B------:R-:W-:Y:S01]  /*0790*/  LEA.HI.X R21, R4, UR9, R7, 0x2, P1 ;  /* 0x0000000904157c11 */ /* 0x000fe200088f1407 */
[----:B------:R-:W-:-:S04]  /*07a0*/  IMAD.WIDE R4, R5, 0x4, R12 ;  /* 0x0000000405047825 */ /* 0x000fc800078e020c */
[----:B------:R-:W-:Y:S01]  /*07b0*/  IMAD.WIDE R6, R17, 0x4, R10 ;  /* 0x0000000411067825 */ /* 0x000fe200078e020a */
[----:B------:R-:W2:Y:S04]  /*07c0*/  LDG.E R21, desc[UR6][R20.64+-0x4] ;  /* 0xfffffc0614157981 */ /* 0x000ea8000c1e1900 */
[----:B------:R-:W2:Y:S04]  /*07d0*/  LDG.E R18, desc[UR6][R4.64] ;  /* 0x0000000604127981 */ /* 0x000ea8000c1e1900 */
[----:B------:R-:W3:Y:S01]  /*07e0*/  LDG.E R19, desc[UR6][R6.64] ;  /* 0x0000000606137981 */ /* 0x000ee2000c1e1900 */
[----:B------:R-:W-:-:S04]  /*07f0*/  IADD3 R22, P1, PT, R2, R17, RZ ;  /* 0x0000001102167210 */ /* 0x000fc80007f3e0ff */
[----:B------:R-:W-:Y:S02]  /*0800*/  LEA.HI.X.SX32 R17, R17, RZ, 0x1, P1 ;  /* 0x000000ff11117211 */ /* 0x000fe400008f0eff */
[----:B--2---:R-:W-:-:S05]  /*0810*/  VIMNMX3 R18, R18, R16, R21, PT ;  /* 0x000000101212720f */ /* 0x004fca0003800115 */
[----:B---3--:R-:W-:Y:S02]  /*0820*/  IMAD.IADD R23, R19, 0x1, R18 ;  /* 0x0000000113177824 */ /* 0x008fe400078e0212 */
[----:B------:R-:W-:-:S05]  /*0830*/  IMAD.WIDE R18, R0, 0x4, R8 ;  /* 0x0000000400127825 */ /* 0x000fca00078e0208 */
[----:B------:R0:W-:Y:S01]  /*0840*/  STG.E desc[UR6][R18.64], R23 ;  /* 0x0000001712007986 */ /* 0x0001e2000c101906 */
[----:B------:R-:W-:Y:S01]  /*0850*/  BAR.SYNC.DEFER_BLOCKING 0x0 ;  /* 0x0000000000007b1d */ /* 0x000fe20000010000 */
[----:B------:R-:W-:Y:S01]  /*0860*/  LEA R16, P1, R22, UR8, 0x2 ;  /* 0x0000000816107c11 */ /* 0x000fe2000f8210ff */
[----:B------:R-:W-:-:S03]  /*0870*/  IMAD.WIDE R20, R0, 0x4, R4 ;  /* 0x0000000400147825 */ /* 0x000fc600078e0204 */
[----:B------:R-:W-:Y:S01]  /*0880*/  LEA.HI.X R17, R22, UR9, R17, 0x2, P1 ;  /* 0x0000000916117c11 */ /* 0x000fe200088f1411 */
[----:B------:R-:W-:Y:S02]  /*0890*/  IMAD.WIDE R4, R0, 0x4, R6 ;  /* 0x0000000400047825 */ /* 0x000fe400078e0206 */
[----:B------:R-:W2:Y:S04]  /*08a0*/  LDG.E R20, desc[UR6][R20.64] ;  /* 0x0000000614147981 */ /* 0x000ea8000c1e1900 */
[----:B------:R-:W2:Y:S04]  /*08b0*/  LDG.E R17, desc[UR6][R16.64+-0x4] ;  /* 0xfffffc0610117981 */ /* 0x000ea8000c1e1900 */
[----:B------:R-:W2:Y:S04]  /*08c0*/  LDG.E R6, desc[UR6][R18.64] ;  /* 0x0000000612067981 */ /* 0x000ea8000c1e1900 */
[----:B------:R-:W3:Y:S01]  /*08d0*/  LDG.E R4, desc[UR6][R4.64] ;  /* 0x0000000604047981 */ /* 0x000ee2000c1e1900 */
[----:B------:R-:W-:Y:S01]  /*08e0*/  UIADD3 UR4, UPT, UPT, UR4, 0x2, URZ ;  /* 0x0000000204047890 */ /* 0x000fe2000fffe0ff */
[----:B--2---:R-:W-:Y:S01]  /*08f0*/  VIMNMX3 R9, R20, R6, R17, PT ;  /* 0x000000061409720f */ /* 0x004fe20003800111 */
[----:B------:R-:W-:-:S04]  /*0900*/  IMAD.WIDE R6, R0, 0x4, R18 ;  /* 0x0000000400067825 */ /* 0x000fc800078e0212 */
[----:B---3--:R-:W-:-:S05]  /*0910*/  IMAD.IADD R9, R4, 0x1, R9 ;  /* 0x0000000104097824 */ /* 0x008fca00078e0209 */
[----:B------:R0:W-:Y:S01]  /*0920*/  STG.E desc[UR6][R6.64], R9 ;  /* 0x0000000906007986 */ /* 0x0001e2000c101906 */
[----:B------:R-:W-:Y:S06]  /*0930*/  BAR.SYNC.DEFER_BLOCKING 0x0 ;  /* 0x0000000000007b1d */ /* 0x000fec0000010000 */
.L_x_19:
[----:B------:R-:W-:Y:S05]  /*0940*/  @P0 EXIT ;  /* 0x000000000000094d */ /* 0x000fea0003800000 */
[----:B------:R-:W1:Y:S01]  /*0950*/  LDCU.64 UR8, c[0x0][0x390] ;  /* 0x00007200ff0877ac */ /* 0x000e620008000a00 */
[----:B0-----:R-:W-:-:S04]  /*0960*/  IMAD R7, R0, UR4, RZ ;  /* 0x0000000400077c24 */ /* 0x001fc8000f8e02ff */
[C---:B------:R-:W-:Y:S01]  /*0970*/  IMAD.WIDE R10, R7.reuse, 0x4, R10 ;  /* 0x00000004070a7825 */ /* 0x040fe200078e020a */
[----:B------:R-:W-:-:S04]  /*0980*/  IADD3 R9, PT, PT, R7, -R0, RZ ;  /* 0x8000000007097210 */ /* 0x000fc80007ffe0ff */
[----:B------:R-:W-:Y:S01]  /*0990*/  IADD3 R2, P0, PT, R2, R9, RZ ;  /* 0x0000000902027210 */ /* 0x000fe20007f1e0ff */
[----:B------:R-:W-:Y:S01]  /*09a0*/  IMAD.IADD R3, R3, 0x1, R9 ;  /* 0x0000000103037824 */ /* 0x000fe200078e0209 */
[----:B------:R-:W2:Y:S01]  /*09b0*/  LDG.E R10, desc[UR6][R10.64] ;  /* 0x000000060a0a7981 */ /* 0x000ea2000c1e1900 */
[C---:B------:R-:W-:Y:S01]  /*09c0*/  IMAD.WIDE R14, R9.reuse, 0x4, R14 ;  /* 0x00000004090e7825 */ /* 0x040fe200078e020e */
[----:B------:R-:W-:-:S03]  /*09d0*/  LEA.HI.X.SX32 R5, R9, RZ, 0x1, P0 ;  /* 0x000000ff09057211 */ /* 0x000fc600000f0eff */
[----:B------:R-:W-:Y:S01]  /*09e0*/  IMAD.WIDE R12, R3, 0x4, R12 ;  /* 0x00000004030c7825 */ /* 0x000fe200078e020c */
[----:B-1----:R-:W-:-:S04]  /*09f0*/  LEA R4, P0, R2, UR8, 0x2 ;  /* 0x0000000802047c11 */ /* 0x002fc8000f8010ff */
[----:B------:R-:W-:Y:S01]  /*0a00*/  LEA.HI.X R5, R2, UR9, R5, 0x2, P0 ;  /* 0x0000000902057c11 */ /* 0x000fe200080f1405 */
[----:B------:R-:W3:Y:S04]  /*0a10*/  LDG.E R12, desc[UR6][R12.64] ;  /* 0x000000060c0c7981 */ /* 0x000ee8000c1e1900 */
[----:B------:R-:W3:Y:S04]  /*0a20*/  LDG.E R2, desc[UR6][R14.64] ;  /* 0x000000060e027981 */ /* 0x000ee8000c1e1900 */
[----:B------:R-:W3:Y:S02]  /*0a30*/  LDG.E R5, desc[UR6][R4.64+-0x4] ;  /* 0xfffffc0604057981 */ /* 0x000ee4000c1e1900 */
[----:B---3--:R-:W-:Y:S01]  /*0a40*/  VIMNMX3 R7, R12, R2, R5, PT ;  /* 0x000000020c07720f */ /* 0x008fe20003800105 */
[----:B------:R-:W-:-:S04]  /*0a50*/  IMAD.WIDE R2, R0, 0x4, R14 ;  /* 0x0000000400027825 */ /* 0x000fc800078e020e */
[----:B--2---:R-:W-:-:S05]  /*0a60*/  IMAD.IADD R7, R10, 0x1, R7 ;  /* 0x000000010a077824 */ /* 0x004fca00078e0207 */
[----:B------:R-:W-:Y:S01]  /*0a70*/  STG.E desc[UR6][R2.64], R7 ;  /* 0x0000000702007986 */ /* 0x000fe2000c101906 */
[----:B------:R-:W-:Y:S06]  /*0a80*/  BAR.SYNC.DEFER_BLOCKING 0x0 ;  /* 0x0000000000007b1d */ /* 0x000fec0000010000 */
[----:B------:R-:W-:Y:S05]  /*0a90*/  EXIT ;  /* 0x000000000000794d */ /* 0x000fea0003800000 */
.L_x_20:
        /* <DEDUP_REMOVED lines=14> */
.L_x_25:


//--------------------- .nv.shared._Z12addVecKernelPiS_iS_ --------------------------
	.section	.nv.shared._Z12addVecKernelPiS_iS_,"aw",@nobits
	.sectionflags	@""
	.align	16
	.zero		1024


//--------------------- .nv.shared.reserved.0     --------------------------
	.section	.nv.shared.reserved.0,"aw",@nobits
	.weak		__nv_reservedSMEM_offset_0_alias
	.size		__nv_reservedSMEM_offset_0_alias, 0, 64
	.other		__nv_reservedSMEM_offset_0_alias,@"STO_CUDA_RESERVED_SHARED STV_DEFAULT"
__nv_reservedSMEM_offset_0_alias:
	.zero		0
	.zero		64


//--------------------- .nv.shared._Z21convertRgb2GrayKernelPhiiS_ --------------------------
	.section	.nv.shared._Z21convertRgb2GrayKernelPhiiS_,"aw",@nobits
	.sectionflags	@""
	.align	16
	.zero		1024


//--------------------- .nv.shared._Z10convKernelPhiiiPi --------------------------
	.section	.nv.shared._Z10convKernelPhiiiPi,"aw",@nobits
	.sectionflags	@""
	.align	16
	.zero		1024


//--------------------- .nv.shared._Z16removeSeamKernelP6uchar3iiPiS0_ --------------------------
	.section	.nv.shared._Z16removeSeamKernelP6uchar3iiPiS0_,"aw",@nobits
	.sectionflags	@""
	.align	16
	.zero		1024


//--------------------- .nv.shared._Z18cumEnergyMapKernelPiiiS_ --------------------------
	.section	.nv.shared._Z18cumEnergyMapKernelPiiiS_,"aw",@nobits
	.sectionflags	@""
	.align	16
	.zero		1024


//--------------------- .nv.constant0._Z12addVecKernelPiS_iS_ --------------------------
	.section	.nv.constant0._Z12addVecKernelPiS_iS_,"a",@progbits
	.sectionflags	@""
	.align	4
.nv.constant0._Z12addVecKernelPiS_iS_:
	.zero		928


//--------------------- .nv.constant0._Z21convertRgb2GrayKernelPhiiS_ --------------------------
	.section	.nv.constant0._Z21convertRgb2GrayKernelPhiiS_,"a",@progbits
	.sectionflags	@""
	.align	4
.nv.constant0._Z21convertRgb2GrayKernelPhiiS_:
	.zero		920


//--------------------- .nv.constant0._Z10convKernelPhiiiPi --------------------------
	.section	.nv.constant0._Z10convKernelPhiiiPi,"a",@progbits
	.sectionflags	@""
	.align	4
.nv.constant0._Z10convKernelPhiiiPi:
	.zero		928


//--------------------- .nv.constant0._Z16removeSeamKernelP6uchar3iiPiS0_ --------------------------
	.section	.nv.constant0._Z16removeSeamKernelP6uchar3iiPiS0_,"a",@progbits
	.sectionflags	@""
	.align	4
.nv.constant0._Z16removeSeamKernelP6uchar3iiPiS0_:
	.zero		928


//--------------------- .nv.constant0._Z18cumEnergyMapKernelPiiiS_ --------------------------
	.section	.nv.constant0._Z18cumEnergyMapKernelPiiiS_,"a",@progbits
	.sectionflags	@""
	.align	4
.nv.constant0._Z18cumEnergyMapKernelPiiiS_:
	.zero		920


//--------------------- SYMBOLS --------------------------

	.type		.nv.reservedSmem.offset0,@object
	.size		.nv.reservedSmem.offset0,0x4
	.type		.nv.reservedSmem.cap,@object
	.size		.nv.reservedSmem.cap,0x4
